# CuTe-DSL kernel — source=cudnn_frontend_dsl family=gemm_swiglu_bs
# config = {"ab_dtype": "Float4E2M1FN", "sf_vec": 16, "vector_f32": false, "mma_mn": [128, 256], "cluster_mn": [1, 1]}


// ===== COMPILED SASS (sm_100a) =====

	.target	sm_100a

	.elftype	@"ET_EXEC"


//--------------------- .note.nv.tkinfo           --------------------------
	.section	.note.nv.tkinfo,"",@"SHT_NOTE"
	.sectionflags	@"SHF_NOTE_NV_TKINFO"
	.tkinfo
        /*0018*/ 	.word	0x00000081
        /*0030*/ 	.string	""
        /*0030*/ 	.string	"ptxas"
        /*0030*/ 	.string	"Cuda compilation tools, release 12.9, V12.9.83"
        /*0030*/ 	.string	"Build system must define TOOLS_VERSION_EXTENDED"
        /*0030*/ 	.string	"-O 3 -arch sm_100a "



//--------------------- .note.nv.cuver            --------------------------
	.section	.note.nv.cuver,"",@"SHT_NOTE"
	.sectionflags	@"SHF_NOTE_NV_CUVER"
        /*0018*/ 	.short	0x0001
        /*001a*/ 	.short	0x0064
        /*001c*/ 	.short	0x0001
        /*001e*/ 	.short	0x0000
        /*0020*/ 	.short	0x0001
        /*0022*/ 	.short	0x0000


//--------------------- .nv.info                  --------------------------
	.section	.nv.info,"",@"SHT_CUDA_INFO"
	.align	4


	//----- nvinfo : EIATTR_REGCOUNT
	.align		4
        /*0000*/ 	.byte	0x04, 0x2f
        /*0002*/ 	.short	(.L_4 - .L_3)
	.align		4
.L_3:
        /*0004*/ 	.word	index@(kernel_cutlass_kernel_cudnngemm_swigludense_blockscaled_gemm_persistent_swiglu_interleaved_quantSm100BlockScaledPersistentDenseGemmKernel_object_at__TiledMMA_ThrLayoutVMNK11110000_Permuta_0)
        /*0008*/ 	.word	0x00000060


	//----- nvinfo : EIATTR_FRAME_SIZE
	.align		4
.L_4:
        /*000c*/ 	.byte	0x04, 0x11
        /*000e*/ 	.short	(.L_6 - .L_5)
	.align		4
.L_5:
        /*0010*/ 	.word	index@($__internal_2_$__cuda_sm10x_tcgen05_guardrail_trap_unallocated_columns_being_dealloced)
        /*0014*/ 	.word	0x00000000


	//----- nvinfo : EIATTR_FRAME_SIZE
	.align		4
.L_6:
        /*0018*/ 	.byte	0x04, 0x11
        /*001a*/ 	.short	(.L_8 - .L_7)
	.align		4
.L_7:
        /*001c*/ 	.word	index@($__internal_1_$__cuda_sm10x_tcgen05_guardrail_trap_phase_invalid_during_alloc)
        /*0020*/ 	.word	0x00000000


	//----- nvinfo : EIATTR_FRAME_SIZE
	.align		4
.L_8:
        /*0024*/ 	.byte	0x04, 0x11
        /*0026*/ 	.short	(.L_10 - .L_9)
	.align		4
.L_9:
        /*0028*/ 	.word	index@($__internal_0_$__cuda_sm10x_tcgen05_guardrail_trap_col_being_dealloced_not_returned_by_alloc)
        /*002c*/ 	.word	0x00000000


	//----- nvinfo : EIATTR_FRAME_SIZE
	.align		4
.L_10:
        /*0030*/ 	.byte	0x04, 0x11
        /*0032*/ 	.short	(.L_12 - .L_11)
	.align		4
.L_11:
        /*0034*/ 	.word	index@(kernel_cutlass_kernel_cudnngemm_swigludense_blockscaled_gemm_persistent_swiglu_interleaved_quantSm100BlockScaledPersistentDenseGemmKernel_object_at__TiledMMA_ThrLayoutVMNK11110000_Permuta_0)
        /*0038*/ 	.word	0x00000000


	//----- nvinfo : EIATTR_MIN_STACK_SIZE
	.align		4
.L_12:
        /*003c*/ 	.byte	0x04, 0x12
        /*003e*/ 	.short	(.L_14 - .L_13)
	.align		4
.L_13:
        /*0040*/ 	.word	index@(kernel_cutlass_kernel_cudnngemm_swigludense_blockscaled_gemm_persistent_swiglu_interleaved_quantSm100BlockScaledPersistentDenseGemmKernel_object_at__TiledMMA_ThrLayoutVMNK11110000_Permuta_0)
        /*0044*/ 	.word	0x00000000
.L_14:


//--------------------- .nv.info.kernel_cutlass_kernel_cudnngemm_swigludense_blockscaled_gemm_persistent_swiglu_interleaved_quantSm100BlockScaledPersistentDenseGemmKernel_object_at__TiledMMA_ThrLayoutVMNK11110000_Permuta_0 --------------------------
	.section	.nv.info.kernel_cutlass_kernel_cudnngemm_swigludense_blockscaled_gemm_persistent_swiglu_interleaved_quantSm100BlockScaledPersistentDenseGemmKernel_object_at__TiledMMA_ThrLayoutVMNK11110000_Permuta_0,"",@"SHT_CUDA_INFO"
	.sectionflags	@""
	.align	4


	//----- nvinfo : EIATTR_CUDA_API_VERSION
	.align		4
        /*0000*/ 	.byte	0x04, 0x37
        /*0002*/ 	.short	(.L_16 - .L_15)
.L_15:
        /*0004*/ 	.word	0x00000081


	//----- nvinfo : EIATTR_KPARAM_INFO
	.align		4
.L_16:
        /*0008*/ 	.byte	0x04, 0x17
        /*000a*/ 	.short	(.L_18 - .L_17)
.L_17:
        /*000c*/ 	.word	0x00000000
        /*0010*/ 	.short	0x000b
        /*0012*/ 	.short	0x0364
        /*0014*/ 	.byte	0x00, 0xf0, 0x11, 0x00


	//----- nvinfo : EIATTR_KPARAM_INFO
	.align		4
.L_18:
        /*0018*/ 	.byte	0x04, 0x17
        /*001a*/ 	.short	(.L_20 - .L_19)
.L_19:
        /*001c*/ 	.word	0x00000000
        /*0020*/ 	.short	0x000a
        /*0022*/ 	.short	0x0358
        /*0024*/ 	.byte	0x00, 0xf0, 0x31, 0x00


	//----- nvinfo : EIATTR_KPARAM_INFO
	.align		4
.L_20:
        /*0028*/ 	.byte	0x04, 0x17
        /*002a*/ 	.short	(.L_22 - .L_21)
.L_21:
        /*002c*/ 	.word	0x00000000
        /*0030*/ 	.short	0x0009
        /*0032*/ 	.short	0x034c
        /*0034*/ 	.byte	0x00, 0xf0, 0x31, 0x00


	//----- nvinfo : EIATTR_KPARAM_INFO
	.align		4
.L_22:
        /*0038*/ 	.byte	0x04, 0x17
        /*003a*/ 	.short	(.L_24 - .L_23)
.L_23:
        /*003c*/ 	.word	0x00000000
        /*0040*/ 	.short	0x0008
        /*0042*/ 	.short	0x0340
        /*0044*/ 	.byte	0x00, 0xf0, 0x31, 0x00


	//----- nvinfo : EIATTR_KPARAM_INFO
	.align		4
.L_24:
        /*0048*/ 	.byte	0x04, 0x17
        /*004a*/ 	.short	(.L_26 - .L_25)
.L_25:
        /*004c*/ 	.word	0x00000000
        /*0050*/ 	.short	0x0007
        /*0052*/ 	.short	0x02c0
        /*0054*/ 	.byte	0x00, 0xf0, 0x01, 0x02


	//----- nvinfo : EIATTR_KPARAM_INFO
	.align		4
.L_26:
        /*0058*/ 	.byte	0x04, 0x17
        /*005a*/ 	.short	(.L_28 - .L_27)
.L_27:
        /*005c*/ 	.word	0x00000000
        /*0060*/ 	.short	0x0006
        /*0062*/ 	.short	0x0240
        /*0064*/ 	.byte	0x00, 0xf0, 0x01, 0x02


	//----- nvinfo : EIATTR_KPARAM_INFO
	.align		4
.L_28:
        /*0068*/ 	.byte	0x04, 0x17
        /*006a*/ 	.short	(.L_30 - .L_29)
.L_29:
        /*006c*/ 	.word	0x00000000
        /*0070*/ 	.short	0x0005
        /*0072*/ 	.short	0x01c0
        /*0074*/ 	.byte	0x00, 0xf0, 0x01, 0x02


	//----- nvinfo : EIATTR_KPARAM_INFO
	.align		4
.L_30:
        /*0078*/ 	.byte	0x04, 0x17
        /*007a*/ 	.short	(.L_32 - .L_31)
.L_31:
        /*007c*/ 	.word	0x00000000
        /*0080*/ 	.short	0x0004
        /*0082*/ 	.short	0x0140
        /*0084*/ 	.byte	0x00, 0xf0, 0x01, 0x02


	//----- nvinfo : EIATTR_KPARAM_INFO
	.align		4
.L_32:
        /*0088*/ 	.byte	0x04, 0x17
        /*008a*/ 	.short	(.L_34 - .L_33)
.L_33:
        /*008c*/ 	.word	0x00000000
        /*0090*/ 	.short	0x0003
        /*0092*/ 	.short	0x00c0
        /*0094*/ 	.byte	0x00, 0xf0, 0x01, 0x02


	//----- nvinfo : EIATTR_KPARAM_INFO
	.align		4
.L_34:
        /*0098*/ 	.byte	0x04, 0x17
        /*009a*/ 	.short	(.L_36 - .L_35)
.L_35:
        /*009c*/ 	.word	0x00000000
        /*00a0*/ 	.short	0x0002
        /*00a2*/ 	.short	0x0040
        /*00a4*/ 	.byte	0x00, 0xf0, 0x01, 0x02


	//----- nvinfo : EIATTR_KPARAM_INFO
	.align		4
.L_36:
        /*00a8*/ 	.byte	0x04, 0x17
        /*00aa*/ 	.short	(.L_38 - .L_37)
.L_37:
        /*00ac*/ 	.word	0x00000000
        /*00b0*/ 	.short	0x0001
        /*00b2*/ 	.short	0x000c
        /*00b4*/ 	.byte	0x00, 0xf0, 0x31, 0x00


	//----- nvinfo : EIATTR_KPARAM_INFO
	.align		4
.L_38:
        /*00b8*/ 	.byte	0x04, 0x17
        /*00ba*/ 	.short	(.L_40 - .L_39)
.L_39:
        /*00bc*/ 	.word	0x00000000
        /*00c0*/ 	.short	0x0000
        /*00c2*/ 	.short	0x0000
        /*00c4*/ 	.byte	0x00, 0xf0, 0x31, 0x00


	//----- nvinfo : EIATTR_AT_ENTRY_FRAGMENTS
	.align		4
.L_40:
        /*00c8*/ 	.byte	0x04, 0x4f
        /*00ca*/ 	.short	(.L_42 - .L_41)


	//   ....[0]....
.L_41:
        /*00cc*/ 	.word	0x00000004


	//----- nvinfo : EIATTR_RESERVED_SMEM_USED
	.align		4
.L_42:
        /*00d0*/ 	.byte	0x01, 0x41
	.zero		2


	//----- nvinfo : EIATTR_SPARSE_MMA_MASK
	.align		4
        /*00d4*/ 	.byte	0x03, 0x50
        /*00d6*/ 	.short	0x0000


	//----- nvinfo : EIATTR_TCGEN05_1CTA_USED
	.align		4
        /*00d8*/ 	.byte	0x01, 0x51
	.zero		2


	//----- nvinfo : EIATTR_MAXREG_COUNT
	.align		4
        /*00dc*/ 	.byte	0x03, 0x1b
        /*00de*/ 	.short	0x00ff


	//----- nvinfo : EIATTR_NUM_BARRIERS
	.align		4
        /*00e0*/ 	.byte	0x02, 0x4c
        /*00e2*/ 	.byte	0x03
	.zero		1


	//----- nvinfo : EIATTR_INT_WARP_WIDE_INSTR_OFFSETS
	.align		4
        /*00e4*/ 	.byte	0x04, 0x31
        /*00e6*/ 	.short	(.L_44 - .L_43)


	//   ....[0]....
.L_43:
        /*00e8*/ 	.word	0x00003d90


	//   ....[1]....
        /*00ec*/ 	.word	0x00003dc0


	//----- nvinfo : EIATTR_COOP_GROUP_MASK_REGIDS
	.align		4
.L_44:
        /*00f0*/ 	.byte	0x04, 0x29
        /*00f2*/ 	.short	(.L_46 - .L_45)


	//   ....[0]....
.L_45:
        /*00f4*/ 	.word	0xffffffff


	//   ....[1]....
        /*00f8*/ 	.word	0xffffffff


	//   ....[2]....
        /*00fc*/ 	.word	0xffffffff


	//   ....[3]....
        /*0100*/ 	.word	0xffffffff


	//----- nvinfo : EIATTR_COOP_GROUP_INSTR_OFFSETS
	.align		4
.L_46:
        /*0104*/ 	.byte	0x04, 0x28
        /*0106*/ 	.short	(.L_48 - .L_47)


	//   ....[0]....
.L_47:
        /*0108*/ 	.word	0x00001900


	//   ....[1]....
        /*010c*/ 	.word	0x00001bc0


	//   ....[2]....
        /*0110*/ 	.word	0x00003c10


	//   ....[3]....
        /*0114*/ 	.word	0x00003e70


	//----- nvinfo : EIATTR_VRC_CTA_INIT_COUNT
	.align		4
.L_48:
        /*0118*/ 	.byte	0x02, 0x4a
        /*011a*/ 	.byte	0x80
	.zero		1


	//----- nvinfo : EIATTR_MBARRIER_INSTR_OFFSETS
	.align		4
        /*011c*/ 	.byte	0x04, 0x39
        /*011e*/ 	.short	(.L_50 - .L_49)


	//   ....[0]....
.L_49:
        /*0120*/ 	.word	0x00000300
        /*0124*/ 	.word	0x000000ff
        /*0128*/ 	.word	0x00000000
        /*012c*/ 	.short	0x0100
        /*012e*/ 	.byte	0x04
	.zero		1


	//   ....[1]....
        /*0130*/ 	.word	0x00000310
        /*0134*/ 	.word	0x000000ff
        /*0138*/ 	.word	0x00000008
        /*013c*/ 	.short	0x0100
        /*013e*/ 	.byte	0x04
	.zero		1


	//   ....[2]....
        /*0140*/ 	.word	0x00000320
        /*0144*/ 	.word	0x000000ff
        /*0148*/ 	.word	0x00000010
        /*014c*/ 	.short	0x0100
        /*014e*/ 	.byte	0x04
	.zero		1


	//   ....[3]....
        /*0150*/ 	.word	0x00000330
        /*0154*/ 	.word	0x000000ff
        /*0158*/ 	.word	0x00000018
        /*015c*/ 	.short	0x0100
        /*015e*/ 	.byte	0x04
	.zero		1


	//   ....[4]....
        /*0160*/ 	.word	0x00000340
        /*0164*/ 	.word	0x000000ff
        /*0168*/ 	.word	0x00000020
        /*016c*/ 	.short	0x0100
        /*016e*/ 	.byte	0x04
	.zero		1


	//   ....[5]....
        /*0170*/ 	.word	0x00000350
        /*0174*/ 	.word	0x000000ff
        /*0178*/ 	.word	0x00000028
        /*017c*/ 	.short	0x0100
        /*017e*/ 	.byte	0x04
	.zero		1


	//   ....[6]....
        /*0180*/ 	.word	0x00000700
        /*0184*/ 	.word	0x000000ff
        /*0188*/ 	.word	0x00000010
        /*018c*/ 	.short	0x010a
        /*018e*/ 	.byte	0x08
	.zero		1


	//   ....[7]....
        /*0190*/ 	.word	0x00000910
        /*0194*/ 	.word	0x000000ff
        /*0198*/ 	.word	0x00000010
        /*019c*/ 	.short	0x010a
        /*019e*/ 	.byte	0x19
	.zero		1


	//   ....[8]....
        /*01a0*/ 	.word	0x00000a60
        /*01a4*/ 	.word	0x000000ff
        /*01a8*/ 	.word	0x00000010
        /*01ac*/ 	.short	0x010a
        /*01ae*/ 	.byte	0x0e
	.zero		1


	//   ....[9]....
        /*01b0*/ 	.word	0x00000d50
        /*01b4*/ 	.word	0x000000ff
        /*01b8*/ 	.word	0x00000010
        /*01bc*/ 	.short	0x010a
        /*01be*/ 	.byte	0x04
	.zero		1


	//   ....[10]....
        /*01c0*/ 	.word	0x00001290
        /*01c4*/ 	.word	0x000000ff
        /*01c8*/ 	.word	0x00000000
        /*01cc*/ 	.short	0x010a
        /*01ce*/ 	.byte	0x06
	.zero		1


	//   ....[11]....
        /*01d0*/ 	.word	0x000012a0
        /*01d4*/ 	.word	0x000000ff
        /*01d8*/ 	.word	0x00000028
        /*01dc*/ 	.short	0x010a
        /*01de*/ 	.byte	0x32
	.zero		1


	//   ....[12]....
        /*01e0*/ 	.word	0x000015c0
        /*01e4*/ 	.word	0x000000ff
        /*01e8*/ 	.word	0x00000000
        /*01ec*/ 	.short	0x010a
        /*01ee*/ 	.byte	0x28
	.zero		1


	//   ....[13]....
        /*01f0*/ 	.word	0x000017b0
        /*01f4*/ 	.word	0x000000ff
        /*01f8*/ 	.word	0x00000000
        /*01fc*/ 	.short	0x010a
        /*01fe*/ 	.byte	0x30
	.zero		1


	//   ....[14]....
        /*0200*/ 	.word	0x000018a0
        /*0204*/ 	.word	0x00000005
        /*0208*/ 	.word	0x00000028
        /*020c*/ 	.short	0x010a
        /*020e*/ 	.byte	0xff
	.zero		1


	//   ....[15]....
        /*0210*/ 	.word	0x00001eb0
        /*0214*/ 	.word	0x000000ff
        /*0218*/ 	.word	0x00000020
        /*021c*/ 	.short	0x010a
        /*021e*/ 	.byte	0x17
	.zero		1


	//   ....[16]....
        /*0220*/ 	.word	0x000039f0
        /*0224*/ 	.word	0x000000ff
        /*0228*/ 	.word	0x00000028
        /*022c*/ 	.short	0x0101
        /*022e*/ 	.byte	0x0b
	.zero		1


	//   ....[17]....
        /*0230*/ 	.word	0x00003ee0
        /*0234*/ 	.word	0x00000000
        /*0238*/ 	.word	0x00000010
        /*023c*/ 	.short	0x010a
        /*023e*/ 	.byte	0xff
	.zero		1


	//   ....[18]....
        /*0240*/ 	.word	0x00003f60
        /*0244*/ 	.word	0x00000000
        /*0248*/ 	.word	0x00000010
        /*024c*/ 	.short	0x010a
        /*024e*/ 	.byte	0xff
	.zero		1


	//   ....[19]....
        /*0250*/ 	.word	0x00003fe0
        /*0254*/ 	.word	0x00000000
        /*0258*/ 	.word	0x00000028
        /*025c*/ 	.short	0x010a
        /*025e*/ 	.byte	0xff
	.zero		1


	//   ....[20]....
        /*0260*/ 	.word	0x00004060
        /*0264*/ 	.word	0x00000000
        /*0268*/ 	.word	0x00000000
        /*026c*/ 	.short	0x010a
        /*026e*/ 	.byte	0xff
	.zero		1


	//   ....[21]....
        /*0270*/ 	.word	0x000040c0
        /*0274*/ 	.word	0x00000005
        /*0278*/ 	.word	0x00000028
        /*027c*/ 	.short	0x010a
        /*027e*/ 	.byte	0xff
	.zero		1


	//   ....[22]....
        /*0280*/ 	.word	0x00004130
        /*0284*/ 	.word	0x00000000
        /*0288*/ 	.word	0x00000020
        /*028c*/ 	.short	0x010a
        /*028e*/ 	.byte	0xff
	.zero		1


	//----- nvinfo : EIATTR_NUM_MBARRIERS
	.align		4
.L_50:
        /*0290*/ 	.byte	0x03, 0x38
        /*0292*/ 	.short	0x0006


	//----- nvinfo : EIATTR_EXIT_INSTR_OFFSETS
	.align		4
        /*0294*/ 	.byte	0x04, 0x1c
        /*0296*/ 	.short	(.L_52 - .L_51)


	//   ....[0]....
.L_51:
        /*0298*/ 	.word	0x000018d0


	//   ....[1]....
        /*029c*/ 	.word	0x00003ea0


	//----- nvinfo : EIATTR_REQNTID
	.align		4
.L_52:
        /*02a0*/ 	.byte	0x04, 0x10
        /*02a2*/ 	.short	(.L_54 - .L_53)
.L_53:
        /*02a4*/ 	.word	0x000000c0
        /*02a8*/ 	.word	0x00000001
        /*02ac*/ 	.word	0x00000001


	//----- nvinfo : EIATTR_CRS_STACK_SIZE
	.align		4
.L_54:
        /*02b0*/ 	.byte	0x04, 0x1e
        /*02b2*/ 	.short	(.L_56 - .L_55)
.L_55:
        /*02b4*/ 	.word	0x00000000


	//----- nvinfo : EIATTR_CBANK_PARAM_SIZE
	.align		4
.L_56:
        /*02b8*/ 	.byte	0x03, 0x19
        /*02ba*/ 	.short	0x0368


	//----- nvinfo : EIATTR_PARAM_CBANK
	.align		4
        /*02bc*/ 	.byte	0x04, 0x0a
        /*02be*/ 	.short	(.L_58 - .L_57)
	.align		4
.L_57:
        /*02c0*/ 	.word	index@(.nv.constant0.kernel_cutlass_kernel_cudnngemm_swigludense_blockscaled_gemm_persistent_swiglu_interleaved_quantSm100BlockScaledPersistentDenseGemmKernel_object_at__TiledMMA_ThrLayoutVMNK11110000_Permuta_0)
        /*02c4*/ 	.short	0x0380
        /*02c6*/ 	.short	0x0368


	//----- nvinfo : EIATTR_SW_WAR
	.align		4
.L_58:
        /*02c8*/ 	.byte	0x04, 0x36
        /*02ca*/ 	.short	(.L_60 - .L_59)
.L_59:
        /*02cc*/ 	.word	0x00000008
.L_60:


//--------------------- .nv.compat                --------------------------
	.section	.nv.compat,"",@"SHT_CUDA_COMPAT_INFO"
	.align	4
        /*0000*/ 	.byte	0x02, 0x02, 0x02, 0x00, 0x02, 0x05, 0x05, 0x00, 0x02, 0x03, 0x01, 0x00, 0x02, 0x06, 0x01, 0x00


//--------------------- .nv.callgraph             --------------------------
	.section	.nv.callgraph,"",@"SHT_CUDA_CALLGRAPH"
	.align	4
	.sectionentsize	8
	.align		4
        /*0000*/ 	.word	0x00000000
	.align		4
        /*0004*/ 	.word	0xffffffff
	.align		4
        /*0008*/ 	.word	0x00000000
	.align		4
        /*000c*/ 	.word	0xfffffffe
	.align		4
        /*0010*/ 	.word	0x00000000
	.align		4
        /*0014*/ 	.word	0xfffffffd
	.align		4
        /*0018*/ 	.word	0x00000000
	.align		4
        /*001c*/ 	.word	0xfffffffc


//--------------------- .text.kernel_cutlass_kernel_cudnngemm_swigludense_blockscaled_gemm_persistent_swiglu_interleaved_quantSm100BlockScaledPersistentDenseGemmKernel_object_at__TiledMMA_ThrLayoutVMNK11110000_Permuta_0 --------------------------
	.section	.text.kernel_cutlass_kernel_cudnngemm_swigludense_blockscaled_gemm_persistent_swiglu_interleaved_quantSm100BlockScaledPersistentDenseGemmKernel_object_at__TiledMMA_ThrLayoutVMNK11110000_Permuta_0,"ax",@progbits
	.align	128
        .global         kernel_cutlass_kernel_cudnngemm_swigludense_blockscaled_gemm_persistent_swiglu_interleaved_quantSm100BlockScaledPersistentDenseGemmKernel_object_at__TiledMMA_ThrLayoutVMNK11110000_Permuta_0
        .type           kernel_cutlass_kernel_cudnngemm_swigludense_blockscaled_gemm_persistent_swiglu_interleaved_quantSm100BlockScaledPersistentDenseGemmKernel_object_at__TiledMMA_ThrLayoutVMNK11110000_Permuta_0,@function
        .size           kernel_cutlass_kernel_cudnngemm_swigludense_blockscaled_gemm_persistent_swiglu_interleaved_quantSm100BlockScaledPersistentDenseGemmKernel_object_at__TiledMMA_ThrLayoutVMNK11110000_Permuta_0,(.L_x_45 - kernel_cutlass_kernel_cudnngemm_swigludense_blockscaled_gemm_persistent_swiglu_interleaved_quantSm100BlockScaledPersistentDenseGemmKernel_object_at__TiledMMA_ThrLayoutVMNK11110000_Permuta_0)
        .other          kernel_cutlass_kernel_cudnngemm_swigludense_blockscaled_gemm_persistent_swiglu_interleaved_quantSm100BlockScaledPersistentDenseGemmKernel_object_at__TiledMMA_ThrLayoutVMNK11110000_Permuta_0,@"STO_CUDA_ENTRY STV_DEFAULT"
kernel_cutlass_kernel_cudnngemm_swigludense_blockscaled_gemm_persistent_swiglu_interleaved_quantSm100BlockScaledPersistentDenseGemmKernel_object_at__TiledMMA_ThrLayoutVMNK11110000_Permuta_0:
.text.kernel_cutlass_kernel_cudnngemm_swigludense_blockscaled_gemm_persistent_swiglu_interleaved_quantSm100BlockScaledPersistentDenseGemmKernel_object_at__TiledMMA_ThrLayoutVMNK11110000_Permuta_0:
[----:B------:R-:W1:Y:S01]  /*0000*/  LDC R1, c[0x0][0x37c] ;  /* 0x0000df00ff017b82 */ /* 0x000e620000000800 */
[----:B------:R-:W2:Y:S01]  /*0010*/  S2R R4, SR_TID.X ;  /* 0x0000000000047919 */ /* 0x000ea20000002100 */
[----:B------:R-:W3:Y:S01]  /*0020*/  LDCU.U8 UR4, c[0x0][0x382] ;  /* 0x00007040ff0477ac */ /* 0x000ee20008000000 */
[----:B------:R-:W4:Y:S01]  /*0030*/  LDCU.U8 UR6, c[0x0][0x381] ;  /* 0x00007020ff0677ac */ /* 0x000f220008000000 */
[----:B---3--:R-:W-:Y:S02]  /*0040*/  ULOP3.LUT UR5, UR4, 0x1, URZ, 0xc0, !UPT ;  /* 0x0000000104057892 */ /* 0x008fe4000f8ec0ff */
[----:B----4-:R-:W-:Y:S02]  /*0050*/  ULOP3.LUT UR4, UR6, 0x1, URZ, 0xc0, !UPT ;  /* 0x0000000106047892 */ /* 0x010fe4000f8ec0ff */
[----:B------:R-:W-:Y:S02]  /*0060*/  UISETP.NE.U32.AND UP6, UPT, UR5, 0x1, UPT ;  /* 0x000000010500788c */ /* 0x000fe4000bfc5070 */
[----:B------:R-:W-:Y:S01]  /*0070*/  UISETP.NE.U32.AND UP5, UPT, UR4, 0x1, UPT ;  /* 0x000000010400788c */ /* 0x000fe2000bfa5070 */
[----:B--2---:R-:W-:-:S04]  /*0080*/  SHF.R.U32.HI R4, RZ, 0x5, R4 ;  /* 0x00000005ff047819 */ /* 0x004fc80000011604 */
[----:B------:R-:W-:-:S13]  /*0090*/  ISETP.NE.AND P1, PT, R4, 0x5, PT ;  /* 0x000000050400780c */ /* 0x000fda0003f25270 */
[----:B-1----:R-:W-:Y:S05]  /*00a0*/  @P1 BRA `(.L_x_0) ;  /* 0x0000000000541947 */ /* 0x002fea0003800000 */
[----:B------:R-:W1:Y:S02]  /*00b0*/  LDCU.64 UR4, c[0x0][0x348] ;  /* 0x00006900ff0477ac */ /* 0x000e640008000a00 */
[----:B-1----:R-:W-:Y:S02]  /*00c0*/  UIADD3 UR14, UP0, UPT, UR4, 0x40, URZ ;  /* 0x00000040040e7890 */ /* 0x002fe4000ff1e0ff */
[----:B------:R-:W-:Y:S02]  /*00d0*/  UIADD3 UR12, UP4, UPT, UR4, 0xc0, URZ ;  /* 0x000000c0040c7890 */ /* 0x000fe4000ff9e0ff */
[----:B------:R-:W-:Y:S02]  /*00e0*/  UIADD3 UR10, UP3, UPT, UR4, 0x140, URZ ;  /* 0x00000140040a7890 */ /* 0x000fe4000ff7e0ff */
[----:B------:R-:W-:Y:S02]  /*00f0*/  UIADD3 UR8, UP2, UPT, UR4, 0x1c0, URZ ;  /* 0x000001c004087890 */ /* 0x000fe4000ff5e0ff */
[----:B------:R-:W-:-:S02]  /*0100*/  UIADD3 UR6, UP1, UPT, UR4, 0x240, URZ ;  /* 0x0000024004067890 */ /* 0x000fc4000ff3e0ff */
[----:B------:R-:W-:Y:S02]  /*0110*/  UIADD3.X UR15, UPT, UPT, URZ, UR5, URZ, UP0, !UPT ;  /* 0x00000005ff0f7290 */ /* 0x000fe400087fe4ff */
[----:B------:R-:W-:Y:S02]  /*0120*/  UIADD3 UR4, UP0, UPT, UR4, 0x2c0, URZ ;  /* 0x000002c004047890 */ /* 0x000fe4000ff1e0ff */
[----:B------:R-:W-:Y:S02]  /*0130*/  UIADD3.X UR13, UPT, UPT, URZ, UR5, URZ, UP4, !UPT ;  /* 0x00000005ff0d7290 */ /* 0x000fe4000a7fe4ff */
[----:B------:R-:W-:Y:S02]  /*0140*/  UIADD3.X UR11, UPT, UPT, URZ, UR5, URZ, UP3, !UPT ;  /* 0x00000005ff0b7290 */ /* 0x000fe40009ffe4ff */
[----:B------:R-:W-:Y:S01]  /*0150*/  UIADD3.X UR9, UPT, UPT, URZ, UR5, URZ, UP2, !UPT ;  /* 0x00000005ff097290 */ /* 0x000fe200097fe4ff */
[----:B------:R1:W-:Y:S01]  /*0160*/  UTMACCTL.PF [UR14] ;  /* 0x000000000e0079b9 */ /* 0x0003e20008040000 */
[----:B------:R-:W-:-:S03]  /*0170*/  UIADD3.X UR7, UPT, UPT, URZ, UR5, URZ, UP1, !UPT ;  /* 0x00000005ff077290 */ /* 0x000fc60008ffe4ff */
[----:B------:R1:W-:Y:S01]  /*0180*/  UTMACCTL.PF [UR12] ;  /* 0x000000000c0079b9 */ /* 0x0003e20008040000 */
[----:B------:R-:W-:Y:S01]  /*0190*/  UIADD3.X UR5, UPT, UPT, URZ, UR5, URZ, UP0, !UPT ;  /* 0x00000005ff057290 */ /* 0x000fe200087fe4ff */
[----:B------:R1:W-:Y:S02]  /*01a0*/  UTMACCTL.PF [UR10] ;  /* 0x000000000a0079b9 */ /* 0x0003e40008040000 */
[----:B------:R1:W-:Y:S02]  /*01b0*/  UTMACCTL.PF [UR8] ;  /* 0x00000000080079b9 */ /* 0x0003e40008040000 */
[----:B------:R1:W-:Y:S04]  /*01c0*/  UTMACCTL.PF [UR6] ;  /* 0x00000000060079b9 */ /* 0x0003e80008040000 */
[----:B------:R1:W-:Y:S01]  /*01d0*/  UTMACCTL.PF [UR4] ;  /* 0x00000000040079b9 */ /* 0x0003e20008040000 */
[----:B------:R-:W-:Y:S01]  /*01e0*/  UPLOP3.LUT UP4, UPT, UPT, UPT, UPT, 0x40, 0x4 ;  /* 0x000000000004789c */ /* 0x000fe20003f8e870 */
[----:B-1----:R-:W-:Y:S05]  /*01f0*/  BRA `(.L_x_1) ;  /* 0x00000000005c7947 */ /* 0x002fea0003800000 */
.L_x_0:
[----:B------:R-:W-:Y:S01]  /*0200*/  ISETP.NE.AND P0, PT, R4, RZ, PT ;  /* 0x000000ff0400720c */ /* 0x000fe20003f05270 */
[----:B------:R-:W-:-:S12]  /*0210*/  UPLOP3.LUT UP4, UPT, UPT, UPT, UPT, 0x40, 0x4 ;  /* 0x000000000004789c */ /* 0x000fd80003f8e870 */
[----:B------:R-:W-:Y:S05]  /*0220*/  @P0 BRA `(.L_x_1) ;  /* 0x0000000000500947 */ /* 0x000fea0003800000 */
[----:B------:R-:W1:Y:S01]  /*0230*/  S2UR UR4, SR_CgaCtaId ;  /* 0x00000000000479c3 */ /* 0x000e620000008800 */
[----:B------:R-:W-:Y:S01]  /*0240*/  UMOV UR5, 0x400 ;  /* 0x0000040000057882 */ /* 0x000fe20000000000 */
[----:B------:R-:W-:Y:S01]  /*0250*/  UMOV UR6, 0x1 ;  /* 0x0000000100067882 */ /* 0x000fe20000000000 */
[----:B------:R-:W-:Y:S01]  /*0260*/  UMOV UR8, 0x4 ;  /* 0x0000000400087882 */ /* 0x000fe20000000000 */
[----:B------:R-:W-:-:S04]  /*0270*/  UIADD3 UR6, UPT, UPT, -UR6, 0x100000, URZ ;  /* 0x0010000006067890 */ /* 0x000fc8000fffe1ff */
[----:B------:R-:W-:Y:S02]  /*0280*/  USHF.L.U32 UR7, UR6, 0xb, URZ ;  /* 0x0000000b06077899 */ /* 0x000fe400080006ff */
[----:B------:R-:W-:Y:S02]  /*0290*/  USHF.L.U32 UR6, UR6, 0x1, URZ ;  /* 0x0000000106067899 */ /* 0x000fe400080006ff */
[----:B------:R-:W-:Y:S02]  /*02a0*/  UPLOP3.LUT UP4, UPT, UPT, UPT, UPT, 0x80, 0x8 ;  /* 0x000000000008789c */ /* 0x000fe40003f8f070 */
[----:B------:R-:W-:-:S04]  /*02b0*/  UIADD3 UR8, UPT, UPT, -UR8, 0x100000, URZ ;  /* 0x0010000008087890 */ /* 0x000fc8000fffe1ff */
[----:B------:R-:W-:Y:S02]  /*02c0*/  USHF.L.U32 UR9, UR8, 0xb, URZ ;  /* 0x0000000b08097899 */ /* 0x000fe400080006ff */
[----:B------:R-:W-:Y:S02]  /*02d0*/  USHF.L.U32 UR8, UR8, 0x1, URZ ;  /* 0x0000000108087899 */ /* 0x000fe400080006ff */
[----:B-1----:R-:W-:Y:S01]  /*02e0*/  ULEA UR4, UR4, UR5, 0x18 ;  /* 0x0000000504047291 */ /* 0x002fe2000f8ec0ff */
[----:B------:R-:W1:Y:S11]  /*02f0*/  FENCE.VIEW.ASYNC.S ;  /* 0x00000000000073c6 */ /* 0x000e760000000000 */
[----:B-1----:R1:W2:Y:S01]  /*0300*/  SYNCS.EXCH.64 URZ, [UR4], UR6 ;  /* 0x0000000604ff75b2 */ /* 0x0022a20008000100 */
[----:B------:R1:W3:Y:S01]  /*0310*/  SYNCS.EXCH.64 URZ, [UR4+0x8], UR6 ;  /* 0x0000080604ff75b2 */ /* 0x0002e20008000100 */
[----:B------:R1:W4:Y:S01]  /*0320*/  SYNCS.EXCH.64 URZ, [UR4+0x10], UR6 ;  /* 0x0000100604ff75b2 */ /* 0x0003220008000100 */
[----:B------:R1:W5:Y:S01]  /*0330*/  SYNCS.EXCH.64 URZ, [UR4+0x18], UR6 ;  /* 0x0000180604ff75b2 */ /* 0x0003620008000100 */
[----:B------:R1:W1:Y:S01]  /*0340*/  SYNCS.EXCH.64 URZ, [UR4+0x20], UR6 ;  /* 0x0000200604ff75b2 */ /* 0x0002620008000100 */
[----:B------:R1:W1:Y:S01]  /*0350*/  SYNCS.EXCH.64 URZ, [UR4+0x28], UR8 ;  /* 0x0000280804ff75b2 */ /* 0x0002620008000100 */
[----:B------:R-:W-:Y:S01]  /*0360*/  NOP ;  /* 0x0000000000007918 */ /* 0x000fe20000000000 */
.L_x_1:
[----:B------:R-:W-:Y:S01]  /*0370*/  NOP ;  /* 0x0000000000007918 */ /* 0x000fe20000000000 */
[----:B------:R-:W5:Y:S01]  /*0380*/  LDCU.U8 UR77, c[0x0][0x6d5] ;  /* 0x0000daa0ff4d77ac */ /* 0x000f620008000000 */
[----:B------:R-:W4:Y:S01]  /*0390*/  LDCU.U8 UR76, c[0x0][0x6e0] ;  /* 0x0000dc00ff4c77ac */ /* 0x000f220008000000 */
[----:B------:R-:W3:Y:S02]  /*03a0*/  LDCU.U8 UR75, c[0x0][0x6e1] ;  /* 0x0000dc20ff4b77ac */ /* 0x000ee40008000000 */
[----:B-12345:R-:W-:Y:S06]  /*03b0*/  BAR.SYNC.DEFER_BLOCKING 0x0 ;  /* 0x0000000000007b1d */ /* 0x03efec0000010000 */
[----:B------:R-:W-:Y:S05]  /*03c0*/  @P1 BRA `(.L_x_2) ;  /* 0x0000000800741947 */ /* 0x000fea0003800000 */
[----:B------:R-:W1:Y:S01]  /*03d0*/  S2UR UR15, SR_CTAID.Z ;  /* 0x00000000000f79c3 */ /* 0x000e620000002700 */
[----:B------:R-:W-:Y:S01]  /*03e0*/  UMOV UR4, 0x1 ;  /* 0x0000000100047882 */ /* 0x000fe20000000000 */
[----:B------:R-:W-:Y:S01]  /*03f0*/  UMOV UR7, 0x1 ;  /* 0x0000000100077882 */ /* 0x000fe20000000000 */
[----:B-1----:R-:W-:-:S09]  /*0400*/  UISETP.GT.U32.AND UP0, UPT, UR15, 0x1ff, UPT ;  /* 0x000001ff0f00788c */ /* 0x002fd2000bf04070 */
[----:B------:R-:W-:Y:S05]  /*0410*/  BRA.U UP0, `(.L_x_3) ;  /* 0x0000000900247547 */ /* 0x000fea000b800000 */
[----:B------:R-:W1:Y:S01]  /*0420*/  LDCU.64 UR6, c[0x0][0x6c0] ;  /* 0x0000d800ff0677ac */ /* 0x000e620008000a00 */
[----:B------:R-:W2:Y:S01]  /*0430*/  S2UR UR10, SR_CgaCtaId ;  /* 0x00000000000a79c3 */ /* 0x000ea20000008800 */
[----:B------:R-:W3:Y:S01]  /*0440*/  LDCU.U8 UR8, c[0x0][0x6c8] ;  /* 0x0000d900ff0877ac */ /* 0x000ee20008000000 */
[----:B------:R-:W4:Y:S01]  /*0450*/  LDCU.U8 UR9, c[0x0][0x6c9] ;  /* 0x0000d920ff0977ac */ /* 0x000f220008000000 */
[----:B------:R-:W5:Y:S01]  /*0460*/  LDCU.64 UR12, c[0x0][0x6d8] ;  /* 0x0000db00ff0c77ac */ /* 0x000f620008000a00 */
[----:B------:R-:W2:Y:S01]  /*0470*/  LDCU.64 UR38, c[0x0][0x348] ;  /* 0x00006900ff2677ac */ /* 0x000ea20008000a00 */
[----:B-1----:R-:W-:-:S04]  /*0480*/  UIMAD.WIDE.U32 UR4, UR15, UR7, URZ ;  /* 0x000000070f0472a5 */ /* 0x002fc8000f8e00ff */
[----:B------:R-:W-:-:S04]  /*0490*/  UIADD3 UR4, UPT, UPT, UR15, -UR5, URZ ;  /* 0x800000050f047290 */ /* 0x000fc8000fffe0ff */
[----:B---3--:R-:W-:Y:S01]  /*04a0*/  USHF.R.U32.HI UR4, URZ, UR8, UR4 ;  /* 0x00000008ff047299 */ /* 0x008fe20008011604 */
[----:B------:R-:W1:Y:S03]  /*04b0*/  LDCU UR8, c[0x0][0x6d0] ;  /* 0x0000da00ff0877ac */ /* 0x000e660008000800 */
[----:B------:R-:W-:-:S04]  /*04c0*/  UIADD3 UR4, UPT, UPT, UR5, UR4, URZ ;  /* 0x0000000405047290 */ /* 0x000fc8000fffe0ff */
[----:B----4-:R-:W-:Y:S01]  /*04d0*/  USHF.R.U32.HI UR4, URZ, UR9, UR4 ;  /* 0x00000009ff047299 */ /* 0x010fe20008011604 */
[----:B------:R-:W3:Y:S03]  /*04e0*/  LDCU.U8 UR9, c[0x0][0x6d4] ;  /* 0x0000da80ff0977ac */ /* 0x000ee60008000000 */
[----:B------:R-:W-:-:S04]  /*04f0*/  UIADD3 UR4, UPT, UPT, -UR4, URZ, URZ ;  /* 0x000000ff04047290 */ /* 0x000fc8000fffe1ff */
[----:B------:R-:W-:-:S04]  /*0500*/  UIMAD UR7, UR4, UR6, UR15 ;  /* 0x00000006040772a4 */ /* 0x000fc8000f8e020f */
[----:B-1----:R-:W-:Y:S01]  /*0510*/  UIMAD.WIDE.U32 UR4, UR7, UR8, URZ ;  /* 0x00000008070472a5 */ /* 0x002fe2000f8e00ff */
[----:B------:R-:W1:Y:S03]  /*0520*/  LDCU UR8, c[0x0][0x374] ;  /* 0x00006e80ff0877ac */ /* 0x000e660008000800 */
[----:B------:R-:W-:Y:S01]  /*0530*/  UIADD3 UR4, UPT, UPT, UR7, -UR5, URZ ;  /* 0x8000000507047290 */ /* 0x000fe2000fffe0ff */
[----:B------:R-:W1:Y:S03]  /*0540*/  LDCU UR6, c[0x0][0x370] ;  /* 0x00006e00ff0677ac */ /* 0x000e660008000800 */
[----:B---3--:R-:W-:Y:S01]  /*0550*/  USHF.R.U32.HI UR4, URZ, UR9, UR4 ;  /* 0x00000009ff047299 */ /* 0x008fe20008011604 */
[----:B------:R-:W3:Y:S03]  /*0560*/  LDCU UR21, c[0x0][0x378] ;  /* 0x00006f00ff1577ac */ /* 0x000ee60008000800 */
[----:B------:R-:W-:Y:S01]  /*0570*/  UIADD3 UR4, UPT, UPT, UR5, UR4, URZ ;  /* 0x0000000405047290 */ /* 0x000fe2000fffe0ff */
[----:B------:R-:W4:Y:S03]  /*0580*/  LDCU UR9, c[0x0][0x6cc] ;  /* 0x0000d980ff0977ac */ /* 0x000f260008000800 */
[----:B------:R-:W-:-:S04]  /*0590*/  USHF.R.U32.HI UR20, URZ, UR77, UR4 ;  /* 0x0000004dff147299 */ /* 0x000fc80008011604 */
[----:B-----5:R-:W-:-:S04]  /*05a0*/  UIMAD.WIDE.U32 UR4, UR20, UR13, URZ ;  /* 0x0000000d140472a5 */ /* 0x020fc8000f8e00ff */
[----:B------:R-:W-:-:S04]  /*05b0*/  UIADD3 UR4, UPT, UPT, UR20, -UR5, URZ ;  /* 0x8000000514047290 */ /* 0x000fc8000fffe0ff */
[----:B------:R-:W-:-:S04]  /*05c0*/  USHF.R.U32.HI UR4, URZ, UR76, UR4 ;  /* 0x0000004cff047299 */ /* 0x000fc80008011604 */
[----:B------:R-:W-:-:S03]  /*05d0*/  UIADD3 UR4, UPT, UPT, UR5, UR4, URZ ;  /* 0x0000000405047290 */ /* 0x000fc6000fffe0ff */
[----:B------:R-:W-:Y:S01]  /*05e0*/  UMOV UR5, 0x400 ;  /* 0x0000040000057882 */ /* 0x000fe20000000000 */
[----:B------:R-:W-:Y:S02]  /*05f0*/  USHF.R.U32.HI UR4, URZ, UR75, UR4 ;  /* 0x0000004bff047299 */ /* 0x000fe40008011604 */
[----:B--2---:R-:W-:Y:S02]  /*0600*/  ULEA UR5, UR10, UR5, 0x18 ;  /* 0x000000050a057291 */ /* 0x004fe4000f8ec0ff */
[----:B------:R-:W-:-:S04]  /*0610*/  UIADD3 UR4, UPT, UPT, -UR4, URZ, URZ ;  /* 0x000000ff04047290 */ /* 0x000fc8000fffe1ff */
[----:B------:R-:W-:Y:S02]  /*0620*/  UIMAD UR12, UR4, UR12, UR20 ;  /* 0x0000000c040c72a4 */ /* 0x000fe4000f8e0214 */
[----:B-1----:R-:W-:Y:S02]  /*0630*/  UIMAD UR4, UR8, UR6, URZ ;  /* 0x00000006080472a4 */ /* 0x002fe4000f8e02ff */
[----:B------:R-:W-:Y:S02]  /*0640*/  UIADD3 UR20, UPT, UPT, -UR20, URZ, URZ ;  /* 0x000000ff14147290 */ /* 0x000fe4000fffe1ff */
[----:B---3--:R-:W-:Y:S02]  /*0650*/  UIMAD UR21, UR4, UR21, URZ ;  /* 0x00000015041572a4 */ /* 0x008fe4000f8e02ff */
[----:B----4-:R-:W-:Y:S01]  /*0660*/  UIMAD UR20, UR20, UR9, UR7 ;  /* 0x00000009141472a4 */ /* 0x010fe2000f8e0207 */
[----:B------:R-:W-:Y:S02]  /*0670*/  UMOV UR4, URZ ;  /* 0x000000ff00047c82 */ /* 0x000fe40008000000 */
[----:B------:R-:W-:-:S09]  /*0680*/  UMOV UR7, 0x1 ;  /* 0x0000000100077882 */ /* 0x000fd20000000000 */
.L_x_7:
[----:B------:R-:W-:Y:S01]  /*0690*/  USHF.L.U32 UR6, UR7, 0x1f, URZ ;  /* 0x0000001f07067899 */ /* 0x000fe200080006ff */
[----:B------:R-:W-:Y:S01]  /*06a0*/  HFMA2 R2, -RZ, RZ, 0, -128 ;  /* 0x0000d800ff027431 */ /* 0x000fe200000001ff */
[----:B------:R-:W-:Y:S02]  /*06b0*/  ULEA UR8, UR4, UR5, 0x3 ;  /* 0x0000000504087291 */ /* 0x000fe4000f8e18ff */
[----:B------:R-:W-:Y:S02]  /*06c0*/  UIADD3 UR36, UP3, UPT, UR38, 0x40, URZ ;  /* 0x0000004026247890 */ /* 0x000fe4000ff7e0ff */
[----:B------:R-:W-:Y:S01]  /*06d0*/  MOV R0, UR6 ;  /* 0x0000000600007c02 */ /* 0x000fe20008000f00 */
[----:B------:R-:W-:Y:S02]  /*06e0*/  UIADD3 UR34, UP2, UPT, UR38, 0xc0, URZ ;  /* 0x000000c026227890 */ /* 0x000fe4000ff5e0ff */
[----:B------:R-:W-:Y:S02]  /*06f0*/  UIADD3 UR32, UP1, UPT, UR38, 0x140, URZ ;  /* 0x0000014026207890 */ /* 0x000fe4000ff3e0ff */
[----:B------:R1:W2:Y:S01]  /*0700*/  SYNCS.PHASECHK.TRANS64.TRYWAIT P2, [UR8+0x10], R0 ;  /* 0x00001000ff0075a7 */ /* 0x0002a20008041108 */
[----:B------:R-:W-:-:S02]  /*0710*/  UIADD3 UR22, UP0, UPT, UR38, 0x1c0, URZ ;  /* 0x000001c026167890 */ /* 0x000fc4000ff1e0ff */
[----:B------:R-:W-:Y:S02]  /*0720*/  USHF.L.U32 UR31, UR12, 0x8, URZ ;  /* 0x000000080c1f7899 */ /* 0x000fe400080006ff */
[----:B------:R-:W-:Y:S02]  /*0730*/  USHF.L.U32 UR27, UR20, 0x7, URZ ;  /* 0x00000007141b7899 */ /* 0x000fe400080006ff */
[----:B------:R-:W-:Y:S02]  /*0740*/  UIADD3 UR12, UPT, UPT, UR12, UR12, URZ ;  /* 0x0000000c0c0c7290 */ /* 0x000fe4000fffe0ff */
[----:B------:R-:W-:Y:S02]  /*0750*/  UIADD3.X UR37, UPT, UPT, URZ, UR39, URZ, UP3, !UPT ;  /* 0x00000027ff257290 */ /* 0x000fe40009ffe4ff */
[----:B------:R-:W-:Y:S02]  /*0760*/  UIADD3.X UR35, UPT, UPT, URZ, UR39, URZ, UP2, !UPT ;  /* 0x00000027ff237290 */ /* 0x000fe400097fe4ff */
[----:B------:R-:W-:-:S02]  /*0770*/  UIADD3.X UR33, UPT, UPT, URZ, UR39, URZ, UP1, !UPT ;  /* 0x00000027ff217290 */ /* 0x000fc40008ffe4ff */
[----:B------:R-:W-:Y:S01]  /*0780*/  UIADD3.X UR23, UPT, UPT, URZ, UR39, URZ, UP0, !UPT ;  /* 0x00000027ff177290 */ /* 0x000fe200087fe4ff */
[----:B------:R-:W-:Y:S01]  /*0790*/  UMOV UR6, URZ ;  /* 0x000000ff00067c82 */ /* 0x000fe20008000000 */
[----:B------:R-:W-:Y:S01]  /*07a0*/  UMOV UR18, URZ ;  /* 0x000000ff00127c82 */ /* 0x000fe20008000000 */
[----:B------:R-:W-:-:S09]  /*07b0*/  UMOV UR10, URZ ;  /* 0x000000ff000a7c82 */ /* 0x000fd20008000000 */
.L_x_6:
[----:B---3--:R-:W-:Y:S02]  /*07c0*/  USHF.L.U32 UR9, UR4, 0xf, URZ ;  /* 0x0000000f04097899 */ /* 0x008fe400080006ff */
[----:B------:R-:W-:Y:S02]  /*07d0*/  ULEA UR25, UR4, UR5, 0x3 ;  /* 0x0000000504197291 */ /* 0x000fe4000f8e18ff */
[----:B------:R-:W-:Y:S02]  /*07e0*/  USHF.L.U32 UR26, UR6, 0x8, URZ ;  /* 0x00000008061a7899 */ /* 0x000fe400080006ff */
[----:B------:R-:W-:Y:S02]  /*07f0*/  USHF.L.U32 UR8, UR4, 0x10, URZ ;  /* 0x0000001004087899 */ /* 0x000fe400080006ff */
[----:B------:R-:W-:Y:S02]  /*0800*/  ULEA UR16, UR4, UR5, 0xb ;  /* 0x0000000504107291 */ /* 0x000fe4000f8e58ff */
[----:B------:R-:W-:-:S02]  /*0810*/  ULEA UR13, UR4, UR5, 0xc ;  /* 0x00000005040d7291 */ /* 0x000fc4000f8e60ff */
[----:B------:R-:W-:Y:S02]  /*0820*/  UIADD3 UR11, UPT, UPT, UR4, 0x1, URZ ;  /* 0x00000001040b7890 */ /* 0x000fe4000fffe0ff */
[----:B------:R-:W-:Y:S02]  /*0830*/  ULEA.HI.SX32 UR24, UR9, UR5, 0x1f ;  /* 0x0000000509187291 */ /* 0x000fe4000f8ffaff */
[----:B------:R-:W-:Y:S02]  /*0840*/  ULEA.HI.SX32 UR14, UR8, UR5, 0x1f ;  /* 0x00000005080e7291 */ /* 0x000fe4000f8ffaff */
[----:B------:R-:W-:Y:S02]  /*0850*/  UISETP.GT.U32.AND UP0, UPT, UR6, 0xe, UPT ;  /* 0x0000000e0600788c */ /* 0x000fe4000bf04070 */
[----:B------:R-:W-:Y:S02]  /*0860*/  USHF.L.U32 UR19, UR6, 0x2, URZ ;  /* 0x0000000206137899 */ /* 0x000fe400080006ff */
[----:B------:R-:W-:-:S02]  /*0870*/  UIADD3 UR16, UPT, UPT, UR16, 0x30400, URZ ;  /* 0x0003040010107890 */ /* 0x000fc4000fffe0ff */
[----:B------:R-:W-:Y:S02]  /*0880*/  UIADD3 UR8, UPT, UPT, UR13, 0x31400, URZ ;  /* 0x000314000d087890 */ /* 0x000fe4000fffe0ff */
[----:B------:R-:W-:Y:S01]  /*0890*/  UISETP.NE.AND UP1, UPT, UR11, 0x2, UPT ;  /* 0x000000020b00788c */ /* 0x000fe2000bf25270 */
[----:B------:R-:W-:Y:S01]  /*08a0*/  UMOV UR29, UR25 ;  /* 0x00000019001d7c82 */ /* 0x000fe20008000000 */
[----:B------:R-:W-:Y:S01]  /*08b0*/  UMOV UR30, UR26 ;  /* 0x0000001a001e7c82 */ /* 0x000fe20008000000 */
[----:B------:R-:W-:Y:S01]  /*08c0*/  UMOV UR17, UR25 ;  /* 0x0000001900117c82 */ /* 0x000fe20008000000 */
[----:B------:R-:W-:Y:S01]  /*08d0*/  UMOV UR9, UR25 ;  /* 0x0000001900097c82 */ /* 0x000fe20008000000 */
[----:B--2-4-:R-:W-:Y:S06]  /*08e0*/  @P2 BRA `(.L_x_4) ;  /* 0x0000000000102947 */ /* 0x014fec0003800000 */
[----:B------:R-:W-:-:S06]  /*08f0*/  USHF.L.U32 UR4, UR7, 0x1f, URZ ;  /* 0x0000001f07047899 */ /* 0x000fcc00080006ff */
[----:B-1----:R-:W-:-:S04]  /*0900*/  MOV R0, UR4 ;  /* 0x0000000400007c02 */ /* 0x002fc80008000f00 */
[----:B------:R-:W1:Y:S02]  /*0910*/  SYNCS.PHASECHK.TRANS64.TRYWAIT P0, [UR25+0x10], R0 ;  /* 0x00001000ff0075a7 */ /* 0x000e640008001119 */
[----:B-1----:R-:W-:Y:S05]  /*0920*/  @!P0 BRA `(.L_x_5) ;  /* 0x0000003400608947 */ /* 0x002fea0003800000 */
.L_x_4:
[----:B------:R-:W-:Y:S02]  /*0930*/  ELECT P1, URZ, PT ;  /* 0x0000000000ff782f */ /* 0x000fe40003820000 */
[----:B------:R-:W-:Y:S01]  /*0940*/  PLOP3.LUT P0, PT, PT, PT, UP0, 0x80, 0x8 ;  /* 0x000000000008781c */ /* 0x000fe20003f0f008 */
[----:B------:R-:W-:Y:S01]  /*0950*/  USEL UR13, URZ, 0x1, UP1 ;  /* 0x00000001ff0d7887 */ /* 0x000fe20008800000 */
[----:B------:R-:W-:Y:S01]  /*0960*/  PLOP3.LUT P2, PT, PT, PT, PT, 0x80, 0x8 ;  /* 0x000000000008781c */ /* 0x000fe20003f4f070 */
[----:B------:R-:W-:Y:S02]  /*0970*/  USEL UR4, UR11, URZ, UP1 ;  /* 0x000000ff0b047287 */ /* 0x000fe40008800000 */
[----:B------:R-:W-:Y:S02]  /*0980*/  ULOP3.LUT UR7, UR7, UR13, URZ, 0x3c, !UPT ;  /* 0x0000000d07077292 */ /* 0x000fe4000f8e3cff */
[----:B------:R-:W-:Y:S02]  /*0990*/  UIADD3 UR24, UPT, UPT, UR24, 0x18400, URZ ;  /* 0x0001840018187890 */ /* 0x000fe4000fffe0ff */
[----:B------:R-:W-:-:S02]  /*09a0*/  UIADD3 UR28, UPT, UPT, UR14, 0x20400, URZ ;  /* 0x000204000e1c7890 */ /* 0x000fc4000fffe0ff */
[----:B------:R-:W-:Y:S01]  /*09b0*/  @!UP0 USHF.L.U32 UR13, UR7, 0x1f, URZ ;  /* 0x0000001f070d8899 */ /* 0x000fe200080006ff */
[----:B------:R3:W-:Y:S01]  /*09c0*/  @P1 SYNCS.ARRIVE.TRANS64 RZ, [UR25], R2 ;  /* 0x00000002ffff19a7 */ /* 0x0007e20008000019 */
[----:B------:R-:W-:Y:S01]  /*09d0*/  @!UP0 ULEA UR14, UR4, UR5, 0x3 ;  /* 0x00000005040e8291 */ /* 0x000fe2000f8e18ff */
[----:B------:R-:W-:Y:S02]  /*09e0*/  UMOV UR11, UR19 ;  /* 0x00000013000b7c82 */ /* 0x000fe40008000000 */
[----:B------:R3:W-:Y:S01]  /*09f0*/  UTMALDG.2D [UR24], [UR36], desc[URZ] ;  /* 0x0000ff18240075b4 */ /* 0x0007e20008009000 */
[----:B-1----:R-:W-:Y:S01]  /*0a00*/  IMAD.U32 R0, RZ, RZ, UR13 ;  /* 0x0000000dff007e24 */ /* 0x002fe2000f8e00ff */
[----:B------:R-:W-:-:S04]  /*0a10*/  UIADD3 UR6, UPT, UPT, UR6, 0x1, URZ ;  /* 0x0000000106067890 */ /* 0x000fc8000fffe0ff */
[----:B------:R-:W-:Y:S01]  /*0a20*/  UISETP.NE.AND UP0, UPT, UR6, 0x10, UPT ;  /* 0x000000100600788c */ /* 0x000fe2000bf05270 */
[----:B------:R3:W-:Y:S01]  /*0a30*/  UTMALDG.2D [UR28], [UR34], desc[URZ] ;  /* 0x0000ff1c220075b4 */ /* 0x0007e20008009000 */
[----:B------:R3:W-:Y:S01]  /*0a40*/  UTMALDG.3D [UR16], [UR32], desc[URZ] ;  /* 0x0000ff10200075b4 */ /* 0x0007e20008011000 */
[----:B------:R3:W-:Y:S01]  /*0a50*/  UTMALDG.3D [UR8], [UR22], desc[URZ] ;  /* 0x0000ff08160075b4 */ /* 0x0007e20008011000 */
[----:B------:R3:W4:Y:S05]  /*0a60*/  @!P0 SYNCS.PHASECHK.TRANS64.TRYWAIT P2, [UR14+0x10], R0 ;  /* 0x00001000ff0085a7 */ /* 0x00072a000804110e */
[----:B------:R-:W-:Y:S05]  /*0a70*/  BRA.U UP0, `(.L_x_6) ;  /* 0xfffffffd00507547 */ /* 0x000fea000b83ffff */
[----:B---3--:R-:W1:Y:S01]  /*0a80*/  LDCU.64 UR10, c[0x0][0x6c0] ;  /* 0x0000d800ff0a77ac */ /* 0x008e620008000a00 */
[----:B------:R-:W2:Y:S01]  /*0a90*/  LDCU.U8 UR13, c[0x0][0x6c8] ;  /* 0x0000d900ff0d77ac */ /* 0x000ea20008000000 */
[----:B------:R-:W-:Y:S01]  /*0aa0*/  UIADD3 UR15, UPT, UPT, UR21, UR15, URZ ;  /* 0x0000000f150f7290 */ /* 0x000fe2000fffe0ff */
[----:B------:R-:W3:Y:S01]  /*0ab0*/  LDCU.U8 UR12, c[0x0][0x6c9] ;  /* 0x0000d920ff0c77ac */ /* 0x000ee20008000000 */
[----:B------:R-:W5:Y:S02]  /*0ac0*/  LDCU.U8 UR14, c[0x0][0x6d4] ;  /* 0x0000da80ff0e77ac */ /* 0x000f640008000000 */
[----:B-1----:R-:W-:Y:S01]  /*0ad0*/  UIMAD.WIDE.U32 UR8, UR15, UR11, URZ ;  /* 0x0000000b0f0872a5 */ /* 0x002fe2000f8e00ff */
[----:B------:R-:W1:Y:S01]  /*0ae0*/  LDCU UR11, c[0x0][0x6cc] ;  /* 0x0000d980ff0b77ac */ /* 0x000e620008000800 */
[----:B------:R-:W-:-:S05]  /*0af0*/  UISETP.GE.AND UP0, UPT, UR15, 0x200, UPT ;  /* 0x000002000f00788c */ /* 0x000fca000bf06270 */
[----:B------:R-:W-:Y:S02]  /*0b00*/  UMOV UR8, UR9 ;  /* 0x0000000900087c82 */ /* 0x000fe40008000000 */
[----:B------:R-:W-:Y:S02]  /*0b10*/  UIADD3 UR6, UPT, UPT, UR15, -UR8, URZ ;  /* 0x800000080f067290 */ /* 0x000fe4000fffe0ff */
[----:B------:R-:W4:Y:S02]  /*0b20*/  LDCU UR9, c[0x0][0x6d0] ;  /* 0x0000da00ff0977ac */ /* 0x000f240008000800 */
[----:B--2---:R-:W-:-:S04]  /*0b30*/  USHF.R.U32.HI UR6, URZ, UR13, UR6 ;  /* 0x0000000dff067299 */ /* 0x004fc80008011606 */
[----:B------:R-:W-:-:S04]  /*0b40*/  UIADD3 UR6, UPT, UPT, UR8, UR6, URZ ;  /* 0x0000000608067290 */ /* 0x000fc8000fffe0ff */
[----:B---3--:R-:W-:Y:S01]  /*0b50*/  USHF.R.U32.HI UR6, URZ, UR12, UR6 ;  /* 0x0000000cff067299 */ /* 0x008fe20008011606 */
[----:B------:R-:W2:Y:S03]  /*0b60*/  LDCU.64 UR12, c[0x0][0x6d8] ;  /* 0x0000db00ff0c77ac */ /* 0x000ea60008000a00 */
[----:B------:R-:W-:-:S04]  /*0b70*/  UIADD3 UR6, UPT, UPT, -UR6, URZ, URZ ;  /* 0x000000ff06067290 */ /* 0x000fc8000fffe1ff */
[----:B------:R-:W-:-:S04]  /*0b80*/  UIMAD UR10, UR10, UR6, UR15 ;  /* 0x000000060a0a72a4 */ /* 0x000fc8000f8e020f */
[----:B----4-:R-:W-:-:S07]  /*0b90*/  UIMAD.WIDE.U32 UR8, UR10, UR9, URZ ;  /* 0x000000090a0872a5 */ /* 0x010fce000f8e00ff */
[----:B------:R-:W-:Y:S02]  /*0ba0*/  UMOV UR6, UR9 ;  /* 0x0000000900067c82 */ /* 0x000fe40008000000 */
[----:B------:R-:W-:-:S04]  /*0bb0*/  UIADD3 UR8, UPT, UPT, UR10, -UR6, URZ ;  /* 0x800000060a087290 */ /* 0x000fc8000fffe0ff */
[----:B-----5:R-:W-:-:S04]  /*0bc0*/  USHF.R.U32.HI UR8, URZ, UR14, UR8 ;  /* 0x0000000eff087299 */ /* 0x020fc80008011608 */
[----:B------:R-:W-:-:S04]  /*0bd0*/  UIADD3 UR6, UPT, UPT, UR6, UR8, URZ ;  /* 0x0000000806067290 */ /* 0x000fc8000fffe0ff */
[----:B------:R-:W-:-:S04]  /*0be0*/  USHF.R.U32.HI UR6, URZ, UR77, UR6 ;  /* 0x0000004dff067299 */ /* 0x000fc80008011606 */
[----:B--2---:R-:W-:Y:S02]  /*0bf0*/  UIMAD.WIDE.U32 UR8, UR6, UR13, URZ ;  /* 0x0000000d060872a5 */ /* 0x004fe4000f8e00ff */
[----:B------:R-:W-:-:S04]  /*0c00*/  UIADD3 UR20, UPT, UPT, -UR6, URZ, URZ ;  /* 0x000000ff06147290 */ /* 0x000fc8000fffe1ff */
[----:B-1----:R-:W-:Y:S01]  /*0c10*/  UIMAD UR20, UR11, UR20, UR10 ;  /* 0x000000140b1472a4 */ /* 0x002fe2000f8e020a */
[----:B------:R-:W-:Y:S02]  /*0c20*/  UMOV UR8, UR9 ;  /* 0x0000000900087c82 */ /* 0x000fe40008000000 */
[----:B------:R-:W-:-:S04]  /*0c30*/  UIADD3 UR9, UPT, UPT, UR6, -UR8, URZ ;  /* 0x8000000806097290 */ /* 0x000fc8000fffe0ff */
[----:B------:R-:W-:-:S04]  /*0c40*/  USHF.R.U32.HI UR9, URZ, UR76, UR9 ;  /* 0x0000004cff097299 */ /* 0x000fc80008011609 */
[----:B------:R-:W-:-:S04]  /*0c50*/  UIADD3 UR8, UPT, UPT, UR8, UR9, URZ ;  /* 0x0000000908087290 */ /* 0x000fc8000fffe0ff */
[----:B------:R-:W-:-:S04]  /*0c60*/  USHF.R.U32.HI UR8, URZ, UR75, UR8 ;  /* 0x0000004bff087299 */ /* 0x000fc80008011608 */
[----:B------:R-:W-:-:S04]  /*0c70*/  UIADD3 UR8, UPT, UPT, -UR8, URZ, URZ ;  /* 0x000000ff08087290 */ /* 0x000fc8000fffe1ff */
[----:B------:R-:W-:Y:S01]  /*0c80*/  UIMAD UR12, UR12, UR8, UR6 ;  /* 0x000000080c0c72a4 */ /* 0x000fe2000f8e0206 */
[----:B------:R-:W-:Y:S11]  /*0c90*/  BRA.U !UP0, `(.L_x_7) ;  /* 0xfffffff9087c7547 */ /* 0x000ff6000b83ffff */
[----:B------:R-:W-:-:S12]  /*0ca0*/  UIADD3 UR4, UPT, UPT, UR4, 0x1, URZ ;  /* 0x0000000104047890 */ /* 0x000fd8000fffe0ff */
.L_x_3:
[----:B------:R-:W1:Y:S01]  /*0cb0*/  S2UR UR6, SR_CgaCtaId ;  /* 0x00000000000679c3 */ /* 0x000e620000008800 */
[----:B------:R-:W-:Y:S01]  /*0cc0*/  UISETP.NE.AND UP0, UPT, UR4, 0x2, UPT ;  /* 0x000000020400788c */ /* 0x000fe2000bf05270 */
[----:B------:R-:W-:-:S03]  /*0cd0*/  UMOV UR9, 0x400 ;  /* 0x0000040000097882 */ /* 0x000fc60000000000 */
[----:B------:R-:W-:Y:S02]  /*0ce0*/  USEL UR5, URZ, 0x1, UP0 ;  /* 0x00000001ff057887 */ /* 0x000fe40008000000 */
[----:B------:R-:W-:Y:S02]  /*0cf0*/  USEL UR8, UR4, URZ, UP0 ;  /* 0x000000ff04087287 */ /* 0x000fe40008000000 */
[----:B------:R-:W-:-:S04]  /*0d00*/  ULOP3.LUT UR4, UR7, UR5, URZ, 0x3c, !UPT ;  /* 0x0000000507047292 */ /* 0x000fc8000f8e3cff */
[----:B------:R-:W-:-:S06]  /*0d10*/  USHF.L.U32 UR5, UR4, 0x1f, URZ ;  /* 0x0000001f04057899 */ /* 0x000fcc00080006ff */
[----:B------:R-:W-:Y:S01]  /*0d20*/  MOV R0, UR5 ;  /* 0x0000000500007c02 */ /* 0x000fe20008000f00 */
[----:B-1----:R-:W-:-:S04]  /*0d30*/  ULEA UR6, UR6, UR9, 0x18 ;  /* 0x0000000906067291 */ /* 0x002fc8000f8ec0ff */
[----:B------:R-:W-:-:S09]  /*0d40*/  ULEA UR4, UR8, UR6, 0x3 ;  /* 0x0000000608047291 */ /* 0x000fd2000f8e18ff */
[----:B------:R-:W1:Y:S02]  /*0d50*/  SYNCS.PHASECHK.TRANS64.TRYWAIT P0, [UR4+0x10], R0 ;  /* 0x00001000ff0075a7 */ /* 0x000e640008001104 */
[----:B-1----:R-:W-:Y:S05]  /*0d60*/  @!P0 BRA `(.L_x_8) ;  /* 0x0000003000708947 */ /* 0x002fea0003800000 */
.L_x_35:
[----:B------:R-:W-:-:S13]  /*0d70*/  ELECT P0, URZ, PT ;  /* 0x0000000000ff782f */ /* 0x000fda0003800000 */
[----:B-1----:R-:W-:-:S04]  /*0d80*/  @P0 MOV R0, 0xd800 ;  /* 0x0000d80000000802 */ /* 0x002fc80000000f00 */
[----:B------:R1:W-:Y:S03]  /*0d90*/  @P0 SYNCS.ARRIVE.TRANS64 RZ, [UR4], R0 ;  /* 0x00000000ffff09a7 */ /* 0x0003e60008000004 */
.L_x_2:
[----:B------:R-:W-:-:S13]  /*0da0*/  ISETP.NE.AND P0, PT, R4, 0x4, PT ;  /* 0x000000040400780c */ /* 0x000fda0003f05270 */
[----:B------:R-:W-:Y:S05]  /*0db0*/  @P0 BRA `(.L_x_9) ;  /* 0x0000000800c00947 */ /* 0x000fea0003800000 */
[----:B------:R-:W2:Y:S08]  /*0dc0*/  S2UR UR72, SR_CTAID.Z ;  /* 0x00000000004879c3 */ /* 0x000eb00000002700 */
[----:B------:R-:W-:Y:S01]  /*0dd0*/  BAR.SYNC.DEFER_BLOCKING 0x2, 0xa0 ;  /* 0x0082800000007b1d */ /* 0x000fe20000010000 */
[----:B------:R-:W-:Y:S01]  /*0de0*/  HFMA2 R3, -RZ, RZ, 0, 5.9604644775390625e-08 ;  /* 0x00000001ff037431 */ /* 0x000fe200000001ff */
[----:B--2---:R-:W-:-:S09]  /*0df0*/  UISETP.GT.U32.AND UP0, UPT, UR72, 0x1ff, UPT ;  /* 0x000001ff4800788c */ /* 0x004fd2000bf04070 */
[----:B------:R-:W-:Y:S05]  /*0e00*/  BRA.U UP0, `(.L_x_10) ;  /* 0x0000000900887547 */ /* 0x000fea000b800000 */
[----:B------:R-:W2:Y:S01]  /*0e10*/  S2UR UR4, SR_CgaCtaId ;  /* 0x00000000000479c3 */ /* 0x000ea20000008800 */
[----:B------:R-:W-:Y:S01]  /*0e20*/  UMOV UR50, 0x400 ;  /* 0x0000040000327882 */ /* 0x000fe20000000000 */
[----:B------:R-:W3:Y:S01]  /*0e30*/  LDCU UR6, c[0x0][0x374] ;  /* 0x00006e80ff0677ac */ /* 0x000ee20008000800 */
[----:B------:R-:W-:Y:S01]  /*0e40*/  MOV R3, 0x1 ;  /* 0x0000000100037802 */ /* 0x000fe20000000f00 */
[----:B------:R-:W-:Y:S01]  /*0e50*/  UMOV UR7, 0x8c02480 ;  /* 0x08c0248000077882 */ /* 0x000fe20000000000 */
[----:B------:R-:W-:Y:S02]  /*0e60*/  USEL UR8, URZ, 0x4000, UP6 ;  /* 0x00004000ff087887 */ /* 0x000fe4000b000000 */
[----:B------:R-:W-:Y:S01]  /*0e70*/  USEL UR7, UR7, 0x8c00480, !UP5 ;  /* 0x08c0048007077887 */ /* 0x000fe2000e800000 */
[----:B------:R-:W-:Y:S01]  /*0e80*/  UMOV UR15, URZ ;  /* 0x000000ff000f7c82 */ /* 0x000fe20008000000 */
[----:B------:R-:W-:Y:S02]  /*0e90*/  UMOV UR14, URZ ;  /* 0x000000ff000e7c82 */ /* 0x000fe40008000000 */
[----:B------:R-:W-:Y:S01]  /*0ea0*/  UIADD3 UR52, UPT, UPT, UR8, UR7, URZ ;  /* 0x0000000708347290 */ /* 0x000fe2000fffe0ff */
[----:B------:R-:W-:Y:S01]  /*0eb0*/  UMOV UR54, URZ ;  /* 0x000000ff00367c82 */ /* 0x000fe20008000000 */
[----:B--2---:R-:W-:Y:S01]  /*0ec0*/  ULEA UR50, UR4, UR50, 0x18 ;  /* 0x0000003204327291 */ /* 0x004fe2000f8ec0ff */
[----:B------:R-:W3:Y:S03]  /*0ed0*/  LDCU UR4, c[0x0][0x370] ;  /* 0x00006e00ff0477ac */ /* 0x000ee60008000800 */
[----:B------:R-:W-:-:S02]  /*0ee0*/  UIADD3 UR10, UPT, UPT, UR50, 0x30400, URZ ;  /* 0x00030400320a7890 */ /* 0x000fc4000fffe0ff */
[----:B------:R-:W-:-:S03]  /*0ef0*/  UIADD3 UR11, UPT, UPT, UR50, 0x18400, URZ ;  /* 0x00018400320b7890 */ /* 0x000fc6000fffe0ff */
[----:B-1----:R-:W1:Y:S01]  /*0f00*/  LDS R0, [UR50+0x38] ;  /* 0x00003832ff007984 */ /* 0x002e620008000800 */
[----:B------:R-:W-:Y:S02]  /*0f10*/  UIADD3 UR12, UPT, UPT, UR50, 0x20400, URZ ;  /* 0x00020400320c7890 */ /* 0x000fe4000fffe0ff */
[----:B------:R-:W-:Y:S02]  /*0f20*/  UIADD3 UR9, UPT, UPT, UR50, 0x31400, URZ ;  /* 0x0003140032097890 */ /* 0x000fe4000fffe0ff */
[----:B------:R-:W-:Y:S02]  /*0f30*/  USHF.R.U32.HI UR7, URZ, 0x4, UR10 ;  /* 0x00000004ff077899 */ /* 0x000fe4000801160a */
[----:B------:R-:W-:Y:S02]  /*0f40*/  USHF.R.U32.HI UR8, URZ, 0x4, UR9 ;  /* 0x00000004ff087899 */ /* 0x000fe40008011609 */
[----:B------:R-:W-:Y:S02]  /*0f50*/  ULOP3.LUT UR7, UR7, 0x3fc0, URZ, 0xc0, !UPT ;  /* 0x00003fc007077892 */ /* 0x000fe4000f8ec0ff */
[----:B---3--:R-:W-:-:S02]  /*0f60*/  UIMAD UR73, UR6, UR4, URZ ;  /* 0x00000004064972a4 */ /* 0x008fc4000f8e02ff */
[----:B------:R-:W-:Y:S02]  /*0f70*/  USHF.R.U32.HI UR6, URZ, 0x4, UR11 ;  /* 0x00000004ff067899 */ /* 0x000fe4000801160b */
[----:B------:R-:W-:Y:S02]  /*0f80*/  USHF.R.U32.HI UR4, URZ, 0x4, UR12 ;  /* 0x00000004ff047899 */ /* 0x000fe4000801160c */
[----:B------:R-:W-:Y:S02]  /*0f90*/  ULOP3.LUT UR6, UR6, 0x3fc0, URZ, 0xc0, !UPT ;  /* 0x00003fc006067892 */ /* 0x000fe4000f8ec0ff */
[----:B------:R-:W-:Y:S01]  /*0fa0*/  ULOP3.LUT UR4, UR4, 0x3fc0, URZ, 0xc0, !UPT ;  /* 0x00003fc004047892 */ /* 0x000fe2000f8ec0ff */
[----:B------:R-:W2:Y:S01]  /*0fb0*/  LDCU UR13, c[0x0][0x378] ;  /* 0x00006f00ff0d77ac */ /* 0x000ea20008000800 */
[----:B------:R-:W-:Y:S02]  /*0fc0*/  ULOP3.LUT UR8, UR8, 0x3fc0, URZ, 0xc0, !UPT ;  /* 0x00003fc008087892 */ /* 0x000fe4000f8ec0ff */
[----:B------:R-:W-:-:S02]  /*0fd0*/  ULOP3.LUT UR69, UR7, 0x10000, URZ, 0xfc, !UPT ;  /* 0x0001000007457892 */ /* 0x000fc4000f8efcff */
[----:B------:R-:W-:Y:S02]  /*0fe0*/  ULOP3.LUT UR70, UR6, 0x10000, URZ, 0xfc, !UPT ;  /* 0x0001000006467892 */ /* 0x000fe4000f8efcff */
[----:B------:R-:W-:Y:S02]  /*0ff0*/  ULOP3.LUT UR71, UR4, 0x10000, URZ, 0xfc, !UPT ;  /* 0x0001000004477892 */ /* 0x000fe4000f8efcff */
[----:B------:R-:W-:Y:S02]  /*1000*/  ULOP3.LUT UR68, UR8, 0x10000, URZ, 0xfc, !UPT ;  /* 0x0001000008447892 */ /* 0x000fe4000f8efcff */
[----:B------:R-:W-:Y:S02]  /*1010*/  UIADD3 UR74, UPT, UPT, UR50, 0x20, URZ ;  /* 0x00000020324a7890 */ /* 0x000fe4000fffe0ff */
[----:B--2---:R-:W-:Y:S01]  /*1020*/  UIMAD UR73, UR73, UR13, URZ ;  /* 0x0000000d494972a4 */ /* 0x004fe2000f8e02ff */
[----:B-1----:R-:W-:-:S13]  /*1030*/  R2UR UR5, R0 ;  /* 0x00000000000572ca */ /* 0x002fda00000e0000 */
[----:B------:R-:W-:Y:S02]  /*1040*/  UIADD3 UR66, UPT, UPT, UR5, 0x100, URZ ;  /* 0x0000010005427890 */ /* 0x000fe4000fffe0ff */
[----:B------:R-:W-:Y:S02]  /*1050*/  UIADD3 UR64, UPT, UPT, UR5, 0x104, URZ ;  /* 0x0000010405407890 */ /* 0x000fe4000fffe0ff */
[----:B------:R-:W-:Y:S02]  /*1060*/  UIADD3 UR62, UPT, UPT, UR5, 0x108, URZ ;  /* 0x00000108053e7890 */ /* 0x000fe4000fffe0ff */
[----:B------:R-:W-:Y:S02]  /*1070*/  UIADD3 UR60, UPT, UPT, UR5, 0x10c, URZ ;  /* 0x0000010c053c7890 */ /* 0x000fe4000fffe0ff */
[----:B------:R-:W-:Y:S02]  /*1080*/  UIADD3 UR67, UPT, UPT, UR5, 0x110, URZ ;  /* 0x0000011005437890 */ /* 0x000fe4000fffe0ff */
[----:B------:R-:W-:-:S02]  /*1090*/  UIADD3 UR65, UPT, UPT, UR5, 0x118, URZ ;  /* 0x0000011805417890 */ /* 0x000fc4000fffe0ff */
[----:B------:R-:W-:Y:S02]  /*10a0*/  USHF.R.U32.HI UR7, URZ, 0x1, UR66 ;  /* 0x00000001ff077899 */ /* 0x000fe40008011642 */
[----:B------:R-:W-:Y:S02]  /*10b0*/  USHF.R.U32.HI UR6, URZ, 0x1, UR64 ;  /* 0x00000001ff067899 */ /* 0x000fe40008011640 */
[----:B------:R-:W-:Y:S02]  /*10c0*/  USHF.R.U32.HI UR4, URZ, 0x1, UR62 ;  /* 0x00000001ff047899 */ /* 0x000fe4000801163e */
[----:B------:R-:W-:Y:S02]  /*10d0*/  UIADD3 UR63, UPT, UPT, UR5, 0x120, URZ ;  /* 0x00000120053f7890 */ /* 0x000fe4000fffe0ff */
[----:B------:R-:W-:Y:S02]  /*10e0*/  UIADD3 UR61, UPT, UPT, UR5, 0x128, URZ ;  /* 0x00000128053d7890 */ /* 0x000fe4000fffe0ff */
[----:B------:R-:W-:-:S02]  /*10f0*/  USHF.R.U32.HI UR8, URZ, 0x1, UR60 ;  /* 0x00000001ff087899 */ /* 0x000fc4000801163c */
[----:B------:R-:W-:Y:S02]  /*1100*/  USHF.R.U32.HI UR58, URZ, 0x1a, UR67 ;  /* 0x0000001aff3a7899 */ /* 0x000fe40008011643 */
[----:B------:R-:W-:Y:S02]  /*1110*/  USHF.R.U32.HI UR9, URZ, 0x1a, UR65 ;  /* 0x0000001aff097899 */ /* 0x000fe40008011641 */
[----:B------:R-:W-:Y:S02]  /*1120*/  ULOP3.LUT UR7, UR7, 0x60000000, URZ, 0xc0, !UPT ;  /* 0x6000000007077892 */ /* 0x000fe4000f8ec0ff */
[----:B------:R-:W-:Y:S02]  /*1130*/  ULOP3.LUT UR56, UR6, 0x60000000, URZ, 0xc0, !UPT ;  /* 0x6000000006387892 */ /* 0x000fe4000f8ec0ff */
[----:B------:R-:W-:Y:S02]  /*1140*/  ULOP3.LUT UR6, UR4, 0x60000000, URZ, 0xc0, !UPT ;  /* 0x6000000004067892 */ /* 0x000fe4000f8ec0ff */
[----:B------:R-:W-:-:S02]  /*1150*/  USHF.R.U32.HI UR10, URZ, 0x1a, UR63 ;  /* 0x0000001aff0a7899 */ /* 0x000fc4000801163f */
[----:B------:R-:W-:Y:S02]  /*1160*/  USHF.R.U32.HI UR11, URZ, 0x1a, UR61 ;  /* 0x0000001aff0b7899 */ /* 0x000fe4000801163d */
[----:B------:R-:W-:Y:S02]  /*1170*/  ULOP3.LUT UR4, UR8, 0x60000000, URZ, 0xc0, !UPT ;  /* 0x6000000008047892 */ /* 0x000fe4000f8ec0ff */
[----:B------:R-:W-:Y:S02]  /*1180*/  ULOP3.LUT UR58, UR7, 0x30, UR58, 0xf8, !UPT ;  /* 0x00000030073a7892 */ /* 0x000fe4000f8ef83a */
[----:B------:R-:W-:Y:S02]  /*1190*/  ULOP3.LUT UR56, UR56, 0x30, UR9, 0xf8, !UPT ;  /* 0x0000003038387892 */ /* 0x000fe4000f8ef809 */
[----:B------:R-:W-:Y:S02]  /*11a0*/  ULOP3.LUT UR6, UR6, 0x30, UR10, 0xf8, !UPT ;  /* 0x0000003006067892 */ /* 0x000fe4000f8ef80a */
[----:B------:R-:W-:-:S02]  /*11b0*/  ULOP3.LUT UR4, UR4, 0x30, UR11, 0xf8, !UPT ;  /* 0x0000003004047892 */ /* 0x000fc4000f8ef80b */
[----:B------:R-:W-:Y:S02]  /*11c0*/  ULOP3.LUT UR59, UR58, UR52, URZ, 0xfc, !UPT ;  /* 0x000000343a3b7292 */ /* 0x000fe4000f8efcff */
[----:B------:R-:W-:Y:S02]  /*11d0*/  ULOP3.LUT UR57, UR56, UR52, URZ, 0xfc, !UPT ;  /* 0x0000003438397292 */ /* 0x000fe4000f8efcff */
[----:B------:R-:W-:Y:S02]  /*11e0*/  ULOP3.LUT UR55, UR6, UR52, URZ, 0xfc, !UPT ;  /* 0x0000003406377292 */ /* 0x000fe4000f8efcff */
[----:B------:R-:W-:Y:S01]  /*11f0*/  ULOP3.LUT UR53, UR4, UR52, URZ, 0xfc, !UPT ;  /* 0x0000003404357292 */ /* 0x000fe2000f8efcff */
[----:B------:R-:W-:Y:S01]  /*1200*/  UMOV UR58, URZ ;  /* 0x000000ff003a7c82 */ /* 0x000fe20008000000 */
[----:B------:R-:W-:Y:S01]  /*1210*/  UMOV UR56, URZ ;  /* 0x000000ff00387c82 */ /* 0x000fe20008000000 */
[----:B------:R-:W-:-:S09]  /*1220*/  UMOV UR52, URZ ;  /* 0x000000ff00347c82 */ /* 0x000fd20008000000 */
.L_x_15:
[----:B------:R-:W-:Y:S01]  /*1230*/  USHF.L.U32 UR4, UR15, 0x1f, URZ ;  /* 0x0000001f0f047899 */ /* 0x000fe200080006ff */
[----:B------:R-:W-:Y:S01]  /*1240*/  SHF.L.U32 R2, R3, 0x1f, RZ ;  /* 0x0000001f03027819 */ /* 0x000fe200000006ff */
[----:B--2---:R-:W-:Y:S02]  /*1250*/  ULEA UR6, UR14, UR50, 0x3 ;  /* 0x000000320e067291 */ /* 0x004fe4000f8e18ff */
[----:B------:R-:W-:Y:S02]  /*1260*/  UIADD3 UR72, UPT, UPT, UR73, UR72, URZ ;  /* 0x0000004849487290 */ /* 0x000fe4000fffe0ff */
[----:B------:R-:W-:Y:S01]  /*1270*/  MOV R0, UR4 ;  /* 0x0000000400007c02 */ /* 0x000fe20008000f00 */
[----:B------:R-:W-:-:S04]  /*1280*/  UPLOP3.LUT UP2, UPT, UPT, UPT, UPT, 0x40, 0x4 ;  /* 0x000000000004789c */ /* 0x000fc80003f4e870 */
[----:B---3--:R1:W2:Y:S01]  /*1290*/  SYNCS.PHASECHK.TRANS64.TRYWAIT P1, [UR6], R0 ;  /* 0x00000000ff0075a7 */ /* 0x0082a20008021106 */
[----:B------:R-:W3:Y:S02]  /*12a0*/  SYNCS.PHASECHK.TRANS64.TRYWAIT P0, [UR50+0x28], R2 ;  /* 0x00002802ff0075a7 */ /* 0x000ee40008001132 */
[----:B-1234-:R-:W-:Y:S05]  /*12b0*/  @!P0 BRA `(.L_x_11) ;  /* 0x0000002c003c8947 */ /* 0x01efea0003800000 */
.L_x_37:
[----:B------:R-:W-:-:S05]  /*12c0*/  UMOV UR4, URZ ;  /* 0x000000ff00047c82 */ /* 0x000fca0008000000 */
.L_x_14:
[----:B--2---:R-:W-:Y:S02]  /*12d0*/  UIADD3 UR17, UPT, UPT, UR14, 0x1, URZ ;  /* 0x000000010e117890 */ /* 0x004fe4000fffe0ff */
[----:B------:R-:W-:Y:S02]  /*12e0*/  UISETP.GT.U32.AND UP0, UPT, UR4, 0xe, UPT ;  /* 0x0000000e0400788c */ /* 0x000fe4000bf04070 */
[----:B------:R-:W-:Y:S02]  /*12f0*/  UISETP.NE.AND UP1, UPT, UR17, 0x2, UPT ;  /* 0x000000021100788c */ /* 0x000fe4000bf25270 */
[----:B------:R-:W-:Y:S02]  /*1300*/  ULEA UR12, UR14, UR69, 0x7 ;  /* 0x000000450e0c7291 */ /* 0x000fe4000f8e38ff */
[----:B------:R-:W-:Y:S01]  /*1310*/  ULEA UR6, UR14, UR68, 0x8 ;  /* 0x000000440e067291 */ /* 0x000fe2000f8e40ff */
[----:B------:R-:W-:Y:S01]  /*1320*/  PLOP3.LUT P0, PT, PT, PT, UP0, 0x80, 0x8 ;  /* 0x000000000008781c */ /* 0x000fe20003f0f008 */
[----:B------:R-:W-:Y:S02]  /*1330*/  ULEA UR10, UR14, UR71, 0xb ;  /* 0x000000470e0a7291 */ /* 0x000fe4000f8e58ff */
[----:B------:R-:W-:Y:S02]  /*1340*/  ULEA UR8, UR14, UR70, 0xa ;  /* 0x000000460e087291 */ /* 0x000fe4000f8e50ff */
[----:B------:R-:W-:Y:S02]  /*1350*/  ULEA UR40, UR14, UR50, 0x3 ;  /* 0x000000320e287291 */ /* 0x000fe4000f8e18ff */
[----:B------:R-:W-:Y:S02]  /*1360*/  USEL UR14, UR17, URZ, UP1 ;  /* 0x000000ff110e7287 */ /* 0x000fe40008800000 */
[----:B------:R-:W-:Y:S02]  /*1370*/  UIADD3 UR38, UPT, UPT, UR12, 0x20, URZ ;  /* 0x000000200c267890 */ /* 0x000fe4000fffe0ff */
        /* <DEDUP_REMOVED lines=16> */
[----:B------:R-:W-:Y:S01]  /*1480*/  USEL UR42, URZ, 0x1, UP1 ;  /* 0x00000001ff2a7887 */ /* 0x000fe20008800000 */
[----:B------:R-:W-:Y:S01]  /*1490*/  UMOV UR13, 0x4008 ;  /* 0x00004008000d7882 */ /* 0x000fe20000000000 */
        /* <DEDUP_REMOVED lines=15> */
[----:B---3--:R-:W-:Y:S05]  /*1590*/  @P1 BRA `(.L_x_12) ;  /* 0x0000000000101947 */ /* 0x008fea0003800000 */
[----:B------:R-:W-:Y:S06]  /*15a0*/  USHF.L.U32 UR41, UR15, 0x1f, URZ ;  /* 0x0000001f0f297899 */ /* 0x000fec00080006ff */
[----:B-1----:R-:W-:Y:S04]  /*15b0*/  MOV R0, UR41 ;  /* 0x0000002900007c02 */ /* 0x002fe80008000f00 */
[----:B------:R-:W1:Y:S02]  /*15c0*/  SYNCS.PHASECHK.TRANS64.TRYWAIT P1, [UR40], R0 ;  /* 0x00000000ff0075a7 */ /* 0x000e640008021128 */
[----:B-1----:R-:W-:Y:S05]  /*15d0*/  @!P1 BRA `(.L_x_13) ;  /* 0x0000002800949947 */ /* 0x002fea0003800000 */
.L_x_12:
[----:B------:R-:W-:Y:S01]  /*15e0*/  ULOP3.LUT UR15, UR15, UR42, URZ, 0x3c, !UPT ;  /* 0x0000002a0f0f7292 */ /* 0x000fe2000f8e3cff */
[----:B------:R2:W-:Y:S01]  /*15f0*/  UTCCP.T.S.4x32dp128bit tmem[UR5+0x100], gdesc[UR12] ;  /* 0x0001000c050079e7 */ /* 0x0005e20009100000 */
[----:B------:R-:W-:Y:S01]  /*1600*/  UIADD3 UR4, UPT, UPT, UR4, 0x1, URZ ;  /* 0x0000000104047890 */ /* 0x000fe2000fffe0ff */
[----:B------:R2:W-:Y:S01]  /*1610*/  UTCCP.T.S.4x32dp128bit tmem[UR5+0x104], gdesc[UR38] ;  /* 0x00010426050079e7 */ /* 0x0005e20009100000 */
[----:B------:R2:W-:Y:S01]  /*1620*/  UTCCP.T.S.4x32dp128bit tmem[UR5+0x108], gdesc[UR36] ;  /* 0x00010824050079e7 */ /* 0x0005e20009100000 */
[----:B------:R2:W-:Y:S01]  /*1630*/  UTCCP.T.S.4x32dp128bit tmem[UR5+0x10c], gdesc[UR34] ;  /* 0x00010c22050079e7 */ /* 0x0005e20009100000 */
[----:B------:R2:W-:Y:S01]  /*1640*/  UTCCP.T.S.4x32dp128bit tmem[UR5+0x110], gdesc[UR6] ;  /* 0x00011006050079e7 */ /* 0x0005e20009100000 */
[----:B------:R-:W-:Y:S01]  /*1650*/  PLOP3.LUT P1, PT, PT, PT, PT, 0x80, 0x8 ;  /* 0x000000000008781c */ /* 0x000fe20003f2f070 */
[----:B------:R2:W-:Y:S01]  /*1660*/  UTCCP.T.S.4x32dp128bit tmem[UR5+0x114], gdesc[UR32] ;  /* 0x00011420050079e7 */ /* 0x0005e20009100000 */
[----:B------:R2:W-:Y:S01]  /*1670*/  UTCCP.T.S.4x32dp128bit tmem[UR5+0x118], gdesc[UR30] ;  /* 0x0001181e050079e7 */ /* 0x0005e20009100000 */
[----:B------:R-:W-:Y:S01]  /*1680*/  UMOV UR40, UR48 ;  /* 0x0000003000287c82 */ /* 0x000fe20008000000 */
[----:B------:R-:W-:Y:S01]  /*1690*/  @!UP0 USHF.L.U32 UR49, UR15, 0x1f, URZ ;  /* 0x0000001f0f318899 */ /* 0x000fe200080006ff */
[----:B------:R2:W-:Y:S01]  /*16a0*/  UTCCP.T.S.4x32dp128bit tmem[UR5+0x11c], gdesc[UR28] ;  /* 0x00011c1c050079e7 */ /* 0x0005e20009100000 */
[----:B------:R-:W-:Y:S01]  /*16b0*/  @!UP0 ULEA UR48, UR14, UR50, 0x3 ;  /* 0x000000320e308291 */ /* 0x000fe2000f8e18ff */
[----:B------:R2:W-:Y:S01]  /*16c0*/  UTCCP.T.S.4x32dp128bit tmem[UR5+0x120], gdesc[UR26] ;  /* 0x0001201a050079e7 */ /* 0x0005e20009100000 */
[----:B------:R2:W-:Y:S01]  /*16d0*/  UTCCP.T.S.4x32dp128bit tmem[UR5+0x124], gdesc[UR24] ;  /* 0x00012418050079e7 */ /* 0x0005e20009100000 */
[----:B------:R2:W-:Y:S01]  /*16e0*/  UTCCP.T.S.4x32dp128bit tmem[UR5+0x128], gdesc[UR22] ;  /* 0x00012816050079e7 */ /* 0x0005e20009100000 */
[----:B------:R2:W-:Y:S01]  /*16f0*/  UTCCP.T.S.4x32dp128bit tmem[UR5+0x12c], gdesc[UR20] ;  /* 0x00012c14050079e7 */ /* 0x0005e20009100000 */
[----:B------:R2:W-:Y:S01]  /*1700*/  UTCOMMA.4X gdesc[UR8], gdesc[UR10], tmem[UR5], tmem[UR58], idesc[UR59], tmem[UR66], UP2 ;  /* 0x80423a0a080075ea */ /* 0x0005e20009000005 */
[----:B------:R-:W-:Y:S01]  /*1710*/  UMOV UR47, 0x40004040 ;  /* 0x40004040002f7882 */ /* 0x000fe20000000000 */
[----:B------:R-:W-:Y:S01]  /*1720*/  UMOV UR45, 0x40004040 ;  /* 0x40004040002d7882 */ /* 0x000fe20000000000 */
[----:B------:R-:W-:Y:S01]  /*1730*/  UMOV UR42, UR43 ;  /* 0x0000002b002a7c82 */ /* 0x000fe20008000000 */
[----:B-1----:R-:W-:Y:S01]  /*1740*/  MOV R0, UR49 ;  /* 0x0000003100007c02 */ /* 0x002fe20008000f00 */
[----:B------:R2:W-:Y:S01]  /*1750*/  UTCOMMA.4X gdesc[UR16], gdesc[UR18], tmem[UR5], tmem[UR56], idesc[UR57], tmem[UR64], UPT ;  /* 0x80403812100075ea */ /* 0x0005e2000b800005 */
[----:B------:R-:W-:Y:S01]  /*1760*/  UMOV UR43, 0x40004040 ;  /* 0x40004040002b7882 */ /* 0x000fe20000000000 */
[----:B------:R-:W-:Y:S01]  /*1770*/  UMOV UR41, 0x40004040 ;  /* 0x4000404000297882 */ /* 0x000fe20000000000 */
[----:B------:R2:W-:Y:S01]  /*1780*/  UTCOMMA.4X gdesc[UR44], gdesc[UR46], tmem[UR5], tmem[UR54], idesc[UR55], tmem[UR62], UPT ;  /* 0x803e362e2c0075ea */ /* 0x0005e2000b800005 */
[----:B------:R2:W-:Y:S01]  /*1790*/  UTCOMMA.4X gdesc[UR40], gdesc[UR42], tmem[UR5], tmem[UR52], idesc[UR53], tmem[UR60], UPT ;  /* 0x803c342a280075ea */ /* 0x0005e2000b800005 */
[----:B------:R2:W-:Y:S01]  /*17a0*/  UTCBAR [UR51], URZ ;  /* 0x000000ff330073e9 */ /* 0x0005e200080000ff */
[----:B------:R2:W3:Y:S01]  /*17b0*/  @!P0 SYNCS.PHASECHK.TRANS64.TRYWAIT P1, [UR48], R0 ;  /* 0x00000000ff0085a7 */ /* 0x0004e20008021130 */
[----:B------:R-:W-:Y:S02]  /*17c0*/  UISETP.NE.AND UP0, UPT, UR4, 0x10, UPT ;  /* 0x000000100400788c */ /* 0x000fe4000bf05270 */
[----:B------:R-:W-:Y:S07]  /*17d0*/  UPLOP3.LUT UP2, UPT, UPT, UPT, UPT, 0x80, 0x8 ;  /* 0x000000000008789c */ /* 0x000fee0003f4f070 */
[----:B------:R-:W-:Y:S05]  /*17e0*/  BRA.U UP0, `(.L_x_14) ;  /* 0xfffffff900b87547 */ /* 0x000fea000b83ffff */
[----:B------:R4:W-:Y:S01]  /*17f0*/  UTCBAR [UR74], URZ ;  /* 0x000000ff4a0073e9 */ /* 0x0009e200080000ff */
[----:B------:R-:W-:Y:S01]  /*1800*/  UISETP.GE.AND UP0, UPT, UR72, 0x200, UPT ;  /* 0x000002004800788c */ /* 0x000fe2000bf06270 */
[----:B------:R-:W-:-:S08]  /*1810*/  LOP3.LUT R3, R3, 0x1, RZ, 0x3c, !PT ;  /* 0x0000000103037812 */ /* 0x000fd000078e3cff */
[----:B------:R-:W-:Y:S05]  /*1820*/  BRA.U !UP0, `(.L_x_15) ;  /* 0xfffffff908807547 */ /* 0x000fea000b83ffff */
.L_x_10:
[----:B------:R-:W5:Y:S02]  /*1830*/  S2R R5, SR_CgaCtaId ;  /* 0x0000000000057919 */ /* 0x000f640000008800 */
[----:B-12--5:R-:W-:-:S04]  /*1840*/  LOP3.LUT R0, R5, 0x1, RZ, 0xc0, !PT ;  /* 0x0000000105007812 */ /* 0x026fc800078ec0ff */
[----:B------:R-:W-:-:S13]  /*1850*/  ISETP.NE.U32.AND P0, PT, R0, 0x1, PT ;  /* 0x000000010000780c */ /* 0x000fda0003f05070 */
[----:B------:R-:W-:Y:S05]  /*1860*/  @!P0 BRA `(.L_x_9) ;  /* 0x0000000000148947 */ /* 0x000fea0003800000 */
[----:B------:R-:W-:Y:S01]  /*1870*/  MOV R0, 0x400 ;  /* 0x0000040000007802 */ /* 0x000fe20000000f00 */
[----:B------:R-:W-:-:S03]  /*1880*/  IMAD.U32 R2, R3, -0x80000000, RZ ;  /* 0x8000000003027824 */ /* 0x000fc600078e00ff */
[----:B------:R-:W-:-:S04]  /*1890*/  LEA R5, R5, R0, 0x18 ;  /* 0x0000000005057211 */ /* 0x000fc800078ec0ff */
[----:B------:R-:W1:Y:S02]  /*18a0*/  SYNCS.PHASECHK.TRANS64.TRYWAIT P0, [R5+URZ+0x28], R2 ;  /* 0x00002802050075a7 */ /* 0x000e6400080011ff */
[----:B-1----:R-:W-:Y:S05]  /*18b0*/  @!P0 BRA `(.L_x_16) ;  /* 0x0000002400fc8947 */ /* 0x002fea0003800000 */
.L_x_9:
[----:B------:R-:W-:-:S13]  /*18c0*/  ISETP.GT.AND P0, PT, R4, 0x3, PT ;  /* 0x000000030400780c */ /* 0x000fda0003f04270 */
[----:B----4-:R-:W-:Y:S05]  /*18d0*/  @P0 EXIT ;  /* 0x000000000000094d */ /* 0x010fea0003800000 */
[----:B------:R-:W-:Y:S05]  /*18e0*/  BRA.U !UP4, `(.L_x_17) ;  /* 0x000000010cb87547 */ /* 0x000fea000b800000 */
[----:B------:R-:W2:Y:S01]  /*18f0*/  S2UR UR6, SR_CgaCtaId ;  /* 0x00000000000679c3 */ /* 0x000ea20000008800 */
[----:B------:R-:W-:Y:S01]  /*1900*/  NOP ;  /* 0x0000000000007918 */ /* 0x000fe20000000000 */
[----:B------:R-:W-:Y:S02]  /*1910*/  UMOV UR4, 0x40 ;  /* 0x0000004000047882 */ /* 0x000fe40000000000 */
[----:B--2---:R-:W-:-:S09]  /*1920*/  ULEA UR4, UR6, UR4, 0x18 ;  /* 0x0000000406047291 */ /* 0x004fd2000f8ec0ff */
[----:B-1----:R-:W1:Y:S01]  /*1930*/  LDS.U8 R0, [UR4] ;  /* 0x00000004ff007984 */ /* 0x002e620008000000 */
[----:B------:R-:W-:Y:S02]  /*1940*/  UMOV UR4, 0x400 ;  /* 0x0000040000047882 */ /* 0x000fe40000000000 */
[----:B------:R-:W-:Y:S01]  /*1950*/  ULEA UR5, UR6, UR4, 0x18 ;  /* 0x0000000406057291 */ /* 0x000fe2000f8ec0ff */
[----:B-1----:R-:W-:-:S13]  /*1960*/  ISETP.NE.AND P0, PT, R0, RZ, PT ;  /* 0x000000ff0000720c */ /* 0x002fda0003f05270 */
[----:B------:R-:W-:Y:S05]  /*1970*/  @P0 BRA `(.L_x_18) ;  /* 0x00000000007c0947 */ /* 0x000fea0003800000 */
[----:B------:R-:W-:-:S13]  /*1980*/  ELECT P0, URZ, PT ;  /* 0x0000000000ff782f */ /* 0x000fda0003800000 */
[----:B------:R-:W-:Y:S05]  /*1990*/  @!P0 BRA `(.L_x_19) ;  /* 0x0000000000848947 */ /* 0x000fea0003800000 */
[----:B------:R-:W-:Y:S01]  /*19a0*/  UMOV UR4, 0x10 ;  /* 0x0000001000047882 */ /* 0x000fe20000000000 */
[----:B------:R-:W-:-:S04]  /*19b0*/  IMAD.MOV.U32 R2, RZ, RZ, 0xffff ;  /* 0x0000ffffff027424 */ /* 0x000fc800078e00ff */
[----:B------:R-:W-:Y:S04]  /*19c0*/  DEPBAR.LE SB1, 0x36 ;  /* 0x00009d800000791a */ /* 0x000fe80000000000 */
[----:B------:R-:W1:Y:S02]  /*19d0*/  UTCATOMSWS.FIND_AND_SET.ALIGN UP0, UR4, UR4 ;  /* 0x00000004000475e3 */ /* 0x000e640008000800 */
[----:B-1----:R-:W-:Y:S01]  /*19e0*/  PLOP3.LUT P0, PT, PT, PT, UP0, 0x80, 0x8 ;  /* 0x000000000008781c */ /* 0x002fe20003f0f008 */
[----:B------:R-:W-:-:S03]  /*19f0*/  IMAD.U32 R5, RZ, RZ, UR4 ;  /* 0x00000004ff057e24 */ /* 0x000fc6000f8e00ff */
[----:B------:R-:W-:-:S04]  /*1a00*/  SEL R0, RZ, 0xffffffff, !P0 ;  /* 0xffffffffff007807 */ /* 0x000fc80004000000 */
[----:B------:R-:W-:Y:S01]  /*1a10*/  ISETP.NE.AND P0, PT, R0, RZ, PT ;  /* 0x000000ff0000720c */ /* 0x000fe20003f05270 */
[----:B------:R-:W-:-:S12]  /*1a20*/  IMAD.MOV.U32 R0, RZ, RZ, 0x1 ;  /* 0x00000001ff007424 */ /* 0x000fd800078e00ff */
[----:B------:R-:W-:Y:S05]  /*1a30*/  @P0 BRA `(.L_x_20) ;  /* 0x0000000000240947 */ /* 0x000fea0003800000 */
.L_x_21:
[----:B------:R-:W-:Y:S05]  /*1a40*/  NANOSLEEP 0x64 ;  /* 0x000000640000795d */ /* 0x000fea0003800000 */
[----:B------:R-:W-:-:S05]  /*1a50*/  UMOV UR4, 0x10 ;  /* 0x0000001000047882 */ /* 0x000fca0000000000 */
[----:B------:R-:W-:Y:S04]  /*1a60*/  DEPBAR.LE SB1, 0x36 ;  /* 0x00009d800000791a */ /* 0x000fe80000000000 */
[----:B------:R-:W1:Y:S02]  /*1a70*/  UTCATOMSWS.FIND_AND_SET.ALIGN UP0, UR4, UR4 ;  /* 0x00000004000475e3 */ /* 0x000e640008000800 */
[----:B-1----:R-:W-:Y:S01]  /*1a80*/  PLOP3.LUT P0, PT, PT, PT, UP0, 0x80, 0x8 ;  /* 0x000000000008781c */ /* 0x002fe20003f0f008 */
[----:B------:R-:W-:-:S03]  /*1a90*/  IMAD.U32 R5, RZ, RZ, UR4 ;  /* 0x00000004ff057e24 */ /* 0x000fc6000f8e00ff */
[----:B------:R-:W-:-:S04]  /*1aa0*/  SEL R3, RZ, 0xffffffff, !P0 ;  /* 0xffffffffff037807 */ /* 0x000fc80004000000 */
[----:B------:R-:W-:-:S13]  /*1ab0*/  ISETP.NE.AND P0, PT, R3, RZ, PT ;  /* 0x000000ff0300720c */ /* 0x000fda0003f05270 */
[----:B------:R-:W-:Y:S05]  /*1ac0*/  @!P0 BRA `(.L_x_21) ;  /* 0xfffffffc00dc8947 */ /* 0x000fea000383ffff */
.L_x_20:
[C---:B------:R-:W-:Y:S01]  /*1ad0*/  VIADD R3, R5.reuse, 0x10 ;  /* 0x0000001005037836 */ /* 0x040fe20000000000 */
[----:B------:R-:W-:Y:S01]  /*1ae0*/  UMOV UR4, 0x50 ;  /* 0x0000005000047882 */ /* 0x000fe20000000000 */
[----:B------:R-:W-:Y:S01]  /*1af0*/  SHF.L.U32 R2, R2, R5, RZ ;  /* 0x0000000502027219 */ /* 0x000fe200000006ff */
[----:B------:R-:W-:Y:S01]  /*1b00*/  ULEA UR4, UR6, UR4, 0x18 ;  /* 0x0000000406047291 */ /* 0x000fe2000f8ec0ff */
[----:B------:R-:W-:Y:S01]  /*1b10*/  IMAD.SHL.U32 R5, R5, 0x20, RZ ;  /* 0x0000002005057824 */ /* 0x000fe200078e00ff */
[----:B------:R-:W-:-:S04]  /*1b20*/  SHF.L.U32 R3, R0, R3, RZ ;  /* 0x0000000300037219 */ /* 0x000fc800000006ff */
[----:B------:R-:W-:-:S05]  /*1b30*/  LOP3.LUT R2, R3, R2, RZ, 0xfc, !PT ;  /* 0x0000000203027212 */ /* 0x000fca00078efcff */
[----:B------:R1:W-:Y:S04]  /*1b40*/  ATOMS.OR RZ, [UR4], R2 ;  /* 0x00000002ffff798c */ /* 0x0003e8000b000004 */
[----:B------:R1:W-:Y:S01]  /*1b50*/  STS [UR5+0x38], R5 ;  /* 0x00003805ff007988 */ /* 0x0003e20008000805 */
[----:B------:R-:W-:Y:S05]  /*1b60*/  BRA `(.L_x_19) ;  /* 0x0000000000107947 */ /* 0x000fea0003800000 */
.L_x_18:
[----:B------:R-:W-:Y:S02]  /*1b70*/  MOV R0, 0xffffffff ;  /* 0xffffffff00007802 */ /* 0x000fe40000000f00 */
[----:B------:R-:W-:-:S03]  /*1b80*/  MOV R2, 0x1bb0 ;  /* 0x00001bb000027802 */ /* 0x000fc60000000f00 */
[----:B------:R1:W-:Y:S04]  /*1b90*/  STS [UR5+0x38], R0 ;  /* 0x00003800ff007988 */ /* 0x0003e80008000805 */
[----:B-1-3--:R-:W-:Y:S05]  /*1ba0*/  CALL.REL.NOINC `($__internal_1_$__cuda_sm10x_tcgen05_guardrail_trap_phase_invalid_during_alloc) ;  /* 0x0000002400807944 */ /* 0x00afea0003c00000 */
.L_x_19:
[----:B------:R-:W-:Y:S05]  /*1bb0*/  WARPSYNC.ALL ;  /* 0x0000000000007948 */ /* 0x000fea0003800000 */
[----:B------:R-:W-:Y:S01]  /*1bc0*/  NOP ;  /* 0x0000000000007918 */ /* 0x000fe20000000000 */
.L_x_17:
[----:B------:R-:W2:Y:S08]  /*1bd0*/  S2UR UR15, SR_CgaCtaId ;  /* 0x00000000000f79c3 */ /* 0x000eb00000008800 */
[----:B------:R-:W-:Y:S06]  /*1be0*/  BAR.SYNC.DEFER_BLOCKING 0x2, 0xa0 ;  /* 0x0082800000007b1d */ /* 0x000fec0000010000 */
[----:B------:R-:W-:-:S02]  /*1bf0*/  UMOV UR4, 0x400 ;  /* 0x0000040000047882 */ /* 0x000fc40000000000 */
[----:B------:R-:W4:Y:S01]  /*1c00*/  S2UR UR21, SR_CTAID.Z ;  /* 0x00000000001579c3 */ /* 0x000f220000002700 */
[----:B--2---:R-:W-:Y:S02]  /*1c10*/  ULEA UR4, UR15, UR4, 0x18 ;  /* 0x000000040f047291 */ /* 0x004fe4000f8ec0ff */
[----:B----4-:R-:W-:-:S07]  /*1c20*/  UISETP.GT.U32.AND UP0, UPT, UR21, 0x1ff, UPT ;  /* 0x000001ff1500788c */ /* 0x010fce000bf04070 */
[----:B------:R-:W2:Y:S02]  /*1c30*/  LDS R72, [UR4+0x38] ;  /* 0x00003804ff487984 */ /* 0x000ea40008000800 */
[----:B------:R-:W-:Y:S05]  /*1c40*/  BRA.U UP0, `(.L_x_22) ;  /* 0x0000001d00cc7547 */ /* 0x000fea000b800000 */
[----:B------:R-:W4:Y:S01]  /*1c50*/  LDCU.64 UR6, c[0x0][0x6c0] ;  /* 0x0000d800ff0677ac */ /* 0x000f220008000a00 */
[----:B------:R-:W-:Y:S01]  /*1c60*/  HFMA2 R71, -RZ, RZ, 0, 0 ;  /* 0x00000000ff477431 */ /* 0x000fe200000001ff */
[----:B------:R-:W5:Y:S01]  /*1c70*/  LDCU.U8 UR8, c[0x0][0x6c8] ;  /* 0x0000d900ff0877ac */ /* 0x000f620008000000 */
[----:B------:R-:W1:Y:S01]  /*1c80*/  LDCU.U8 UR9, c[0x0][0x6c9] ;  /* 0x0000d920ff0977ac */ /* 0x000e620008000000 */
[----:B------:R-:W3:Y:S01]  /*1c90*/  LDCU.U8 UR10, c[0x0][0x6d4] ;  /* 0x0000da80ff0a77ac */ /* 0x000ee20008000000 */
[----:B------:R-:W-:Y:S01]  /*1ca0*/  UMOV UR23, 0x400 ;  /* 0x0000040000177882 */ /* 0x000fe20000000000 */
[----:B------:R-:W2:Y:S01]  /*1cb0*/  LDCU.64 UR26, c[0x0][0x348] ;  /* 0x00006900ff1a77ac */ /* 0x000ea20008000a00 */
[----:B----4-:R-:W-:Y:S01]  /*1cc0*/  UIMAD.WIDE.U32 UR4, UR21, UR7, URZ ;  /* 0x00000007150472a5 */ /* 0x010fe2000f8e00ff */
[----:B------:R-:W-:-:S03]  /*1cd0*/  UMOV UR22, URZ ;  /* 0x000000ff00167c82 */ /* 0x000fc60008000000 */
[----:B------:R-:W-:-:S04]  /*1ce0*/  UIADD3 UR4, UPT, UPT, UR21, -UR5, URZ ;  /* 0x8000000515047290 */ /* 0x000fc8000fffe0ff */
[----:B-----5:R-:W-:Y:S01]  /*1cf0*/  USHF.R.U32.HI UR4, URZ, UR8, UR4 ;  /* 0x00000008ff047299 */ /* 0x020fe20008011604 */
[----:B------:R-:W4:Y:S03]  /*1d00*/  LDCU UR8, c[0x0][0x6d0] ;  /* 0x0000da00ff0877ac */ /* 0x000f260008000800 */
[----:B------:R-:W-:-:S04]  /*1d10*/  UIADD3 UR4, UPT, UPT, UR5, UR4, URZ ;  /* 0x0000000405047290 */ /* 0x000fc8000fffe0ff */
[----:B-1----:R-:W-:-:S04]  /*1d20*/  USHF.R.U32.HI UR4, URZ, UR9, UR4 ;  /* 0x00000009ff047299 */ /* 0x002fc80008011604 */
[----:B------:R-:W-:-:S04]  /*1d30*/  UIADD3 UR4, UPT, UPT, -UR4, URZ, URZ ;  /* 0x000000ff04047290 */ /* 0x000fc8000fffe1ff */
[----:B------:R-:W-:-:S04]  /*1d40*/  UIMAD UR7, UR6, UR4, UR21 ;  /* 0x00000004060772a4 */ /* 0x000fc8000f8e0215 */
[----:B----4-:R-:W-:Y:S01]  /*1d50*/  UIMAD.WIDE.U32 UR4, UR7, UR8, URZ ;  /* 0x00000008070472a5 */ /* 0x010fe2000f8e00ff */
[----:B------:R-:W1:Y:S03]  /*1d60*/  LDCU.64 UR8, c[0x0][0x6d8] ;  /* 0x0000db00ff0877ac */ /* 0x000e660008000a00 */
[----:B------:R-:W-:-:S04]  /*1d70*/  UIADD3 UR4, UPT, UPT, UR7, -UR5, URZ ;  /* 0x8000000507047290 */ /* 0x000fc8000fffe0ff */
[----:B---3--:R-:W-:Y:S01]  /*1d80*/  USHF.R.U32.HI UR4, URZ, UR10, UR4 ;  /* 0x0000000aff047299 */ /* 0x008fe20008011604 */
[----:B------:R-:W3:Y:S03]  /*1d90*/  S2UR UR10, SR_CgaCtaId ;  /* 0x00000000000a79c3 */ /* 0x000ee60000008800 */
[----:B------:R-:W-:-:S04]  /*1da0*/  UIADD3 UR4, UPT, UPT, UR5, UR4, URZ ;  /* 0x0000000405047290 */ /* 0x000fc8000fffe0ff */
[----:B------:R-:W-:-:S04]  /*1db0*/  USHF.R.U32.HI UR6, URZ, UR77, UR4 ;  /* 0x0000004dff067299 */ /* 0x000fc80008011604 */
[----:B-1----:R-:W-:Y:S01]  /*1dc0*/  UIMAD.WIDE.U32 UR4, UR6, UR9, URZ ;  /* 0x00000009060472a5 */ /* 0x002fe2000f8e00ff */
[----:B------:R-:W1:Y:S03]  /*1dd0*/  LDCU UR9, c[0x0][0x6cc] ;  /* 0x0000d980ff0977ac */ /* 0x000e660008000800 */
[----:B------:R-:W-:Y:S02]  /*1de0*/  UIADD3 UR4, UPT, UPT, UR6, -UR5, URZ ;  /* 0x8000000506047290 */ /* 0x000fe4000fffe0ff */
[----:B------:R-:W-:Y:S02]  /*1df0*/  UIADD3 UR14, UPT, UPT, -UR6, URZ, URZ ;  /* 0x000000ff060e7290 */ /* 0x000fe4000fffe1ff */
[----:B------:R-:W-:Y:S02]  /*1e00*/  USHF.R.U32.HI UR4, URZ, UR76, UR4 ;  /* 0x0000004cff047299 */ /* 0x000fe40008011604 */
[----:B---3--:R-:W-:-:S02]  /*1e10*/  ULEA UR23, UR10, UR23, 0x18 ;  /* 0x000000170a177291 */ /* 0x008fc4000f8ec0ff */
[----:B------:R-:W-:Y:S02]  /*1e20*/  UIADD3 UR4, UPT, UPT, UR5, UR4, URZ ;  /* 0x0000000405047290 */ /* 0x000fe4000fffe0ff */
[----:B------:R-:W-:Y:S02]  /*1e30*/  UIADD3 UR24, UPT, UPT, UR23, 0x8400, URZ ;  /* 0x0000840017187890 */ /* 0x000fe4000fffe0ff */
[----:B------:R-:W-:Y:S02]  /*1e40*/  USHF.R.U32.HI UR4, URZ, UR75, UR4 ;  /* 0x0000004bff047299 */ /* 0x000fe40008011604 */
[----:B-1----:R-:W-:Y:S02]  /*1e50*/  UIMAD UR14, UR9, UR14, UR7 ;  /* 0x0000000e090e72a4 */ /* 0x002fe4000f8e0207 */
[----:B------:R-:W-:-:S04]  /*1e60*/  UIADD3 UR4, UPT, UPT, -UR4, URZ, URZ ;  /* 0x000000ff04047290 */ /* 0x000fc8000fffe1ff */
[----:B--2---:R-:W-:-:S12]  /*1e70*/  UIMAD UR4, UR8, UR4, UR6 ;  /* 0x00000004080472a4 */ /* 0x004fd8000f8e0206 */
.L_x_27:
[----:B------:R-:W-:Y:S01]  /*1e80*/  SHF.L.U32 R2, R71, 0x1f, RZ ;  /* 0x0000001f47027819 */ /* 0x000fe200000006ff */
[----:B------:R-:W1:Y:S01]  /*1e90*/  S2R R5, SR_TID.X ;  /* 0x0000000000057919 */ /* 0x000e620000002100 */
[----:B------:R-:W-:Y:S02]  /*1ea0*/  USHF.L.U32 UR6, UR22, 0x3, URZ ;  /* 0x0000000316067899 */ /* 0x000fe400080006ff */
[----:B------:R-:W2:Y:S01]  /*1eb0*/  SYNCS.PHASECHK.TRANS64.TRYWAIT P0, [UR23+0x20], R2 ;  /* 0x00002002ff0075a7 */ /* 0x000ea20008001117 */
[----:B-1----:R-:W-:Y:S01]  /*1ec0*/  LEA R69, R5, UR23, 0x7 ;  /* 0x0000001705457c11 */ /* 0x002fe2000f8e38ff */
[----:B--2---:R-:W-:Y:S08]  /*1ed0*/  @!P0 BRA `(.L_x_23) ;  /* 0x00000020008c8947 */ /* 0x004ff00003800000 */
.L_x_41:
[C---:B------:R-:W-:Y:S01]  /*1ee0*/  VIADD R7, R69.reuse, 0x8430 ;  /* 0x0000843045077836 */ /* 0x040fe20000000000 */
[----:B------:R-:W2:Y:S01]  /*1ef0*/  S2UR UR15, SR_CgaCtaId ;  /* 0x00000000000f79c3 */ /* 0x000ea20000008800 */
[----:B-1----:R-:W-:Y:S01]  /*1f00*/  VIADD R0, R69, 0x8420 ;  /* 0x0000842045007836 */ /* 0x002fe20000000000 */
[----:B------:R-:W-:Y:S01]  /*1f10*/  UIADD3 UR18, UP1, UPT, UR26, 0x2c0, URZ ;  /* 0x000002c01a127890 */ /* 0x000fe2000ff3e0ff */
[----:B------:R-:W-:Y:S01]  /*1f20*/  IMAD.U32 R5, R5, 0x10000, RZ ;  /* 0x0001000005057824 */ /* 0x000fe200078e00ff */
[----:B------:R-:W-:Y:S01]  /*1f30*/  SHF.R.U32.HI R68, RZ, 0x3, R7 ;  /* 0x00000003ff447819 */ /* 0x000fe20000011607 */
[----:B------:R-:W-:Y:S01]  /*1f40*/  UIADD3 UR16, UP0, UPT, UR26, 0x240, URZ ;  /* 0x000002401a107890 */ /* 0x000fe2000ff1e0ff */
[----:B------:R-:W-:Y:S01]  /*1f50*/  SHF.R.U32.HI R3, RZ, 0x3, R0 ;  /* 0x00000003ff037819 */ /* 0x000fe20000011600 */
[----:B------:R-:W1:Y:S01]  /*1f60*/  LDCU UR5, c[0x0][0x6e4] ;  /* 0x0000dc80ff0577ac */ /* 0x000e620008000800 */
[----:B------:R-:W-:Y:S01]  /*1f70*/  LOP3.LUT R68, R7, 0x70, R68, 0x78, !PT ;  /* 0x0000007007447812 */ /* 0x000fe200078e7844 */
[C---:B------:R-:W-:Y:S01]  /*1f80*/  VIADD R7, R69.reuse, 0x8410 ;  /* 0x0000841045077836 */ /* 0x040fe20000000000 */
[----:B------:R-:W-:Y:S01]  /*1f90*/  LOP3.LUT R3, R0, 0x70, R3, 0x78, !PT ;  /* 0x0000007000037812 */ /* 0x000fe200078e7803 */
[----:B------:R-:W-:Y:S01]  /*1fa0*/  VIADD R69, R69, 0x8400 ;  /* 0x0000840045457836 */ /* 0x000fe20000000000 */
[----:B------:R-:W-:Y:S01]  /*1fb0*/  LOP3.LUT R5, R5, 0xe00000, RZ, 0xc0, !PT ;  /* 0x00e0000005057812 */ /* 0x000fe200078ec0ff */
[----:B------:R-:W-:Y:S01]  /*1fc0*/  USHF.L.U32 UR14, UR14, 0x7, URZ ;  /* 0x000000070e0e7899 */ /* 0x000fe200080006ff */
[----:B------:R-:W-:Y:S01]  /*1fd0*/  SHF.R.U32.HI R2, RZ, 0x3, R7 ;  /* 0x00000003ff027819 */ /* 0x000fe20000011607 */
[----:B------:R-:W-:Y:S01]  /*1fe0*/  USHF.L.U32 UR9, UR4, 0x7, URZ ;  /* 0x0000000704097899 */ /* 0x000fe200080006ff */
[----:B------:R-:W-:Y:S01]  /*1ff0*/  SHF.R.U32.HI R0, RZ, 0x3, R69 ;  /* 0x00000003ff007819 */ /* 0x000fe20000011645 */
[----:B------:R-:W-:Y:S01]  /*2000*/  IMAD.IADD R70, R72, 0x1, R5 ;  /* 0x0000000148467824 */ /* 0x000fe200078e0205 */
[----:B------:R-:W-:Y:S01]  /*2010*/  LOP3.LUT R2, R7, 0x70, R2, 0x78, !PT ;  /* 0x0000007007027812 */ /* 0x000fe200078e7802 */
[----:B------:R-:W-:Y:S01]  /*2020*/  USHF.L.U32 UR13, UR4, 0x8, URZ ;  /* 0x00000008040d7899 */ /* 0x000fe200080006ff */
[----:B------:R-:W-:Y:S01]  /*2030*/  LOP3.LUT R0, R69, 0x70, R0, 0x78, !PT ;  /* 0x0000007045007812 */ /* 0x000fe200078e7800 */
[----:B------:R-:W-:-:S02]  /*2040*/  UIADD3.X UR19, UPT, UPT, URZ, UR27, URZ, UP1, !UPT ;  /* 0x0000001bff137290 */ /* 0x000fc40008ffe4ff */
[----:B------:R-:W-:Y:S01]  /*2050*/  UIADD3.X UR17, UPT, UPT, URZ, UR27, URZ, UP0, !UPT ;  /* 0x0000001bff117290 */ /* 0x000fe200087fe4ff */
[----:B------:R-:W-:Y:S01]  /*2060*/  UMOV UR7, URZ ;  /* 0x000000ff00077c82 */ /* 0x000fe20008000000 */
[----:B------:R-:W-:Y:S01]  /*2070*/  UMOV UR20, 0x400 ;  /* 0x0000040000147882 */ /* 0x000fe20000000000 */
[----:B-12---:R-:W-:-:S09]  /*2080*/  UMOV UR12, UR24 ;  /* 0x00000018000c7c82 */ /* 0x006fd20008000000 */
.L_x_26:
[----:B------:R-:W-:Y:S01]  /*2090*/  R2UR UR4, R70 ;  /* 0x00000000460472ca */ /* 0x000fe200000e0000 */
[----:B------:R-:W-:-:S12]  /*20a0*/  ULEA UR11, UR15, UR20, 0x18 ;  /* 0x000000140f0b7291 */ /* 0x000fd8000f8ec0ff */
[----:B-1----:R-:W1:Y:S01]  /*20b0*/  LDTM.x32 R36, tmem[UR4] ;  /* 0x00000004002479ee */ /* 0x002e6200082c0000 */
[----:B------:R-:W2:Y:S01]  /*20c0*/  LDTM.x32 R4, tmem[UR4+0x20] ;  /* 0x00002004000479ee */ /* 0x000ea200082c0000 */
[----:B------:R-:W-:-:S04]  /*20d0*/  USHF.R.S32.HI UR4, URZ, 0x1f, UR6 ;  /* 0x0000001fff047899 */ /* 0x000fc80008011406 */
[----:B------:R-:W-:-:S04]  /*20e0*/  ULEA.HI UR4, UR4, UR6, URZ, 0x2 ;  /* 0x0000000604047291 */ /* 0x000fc8000f8f10ff */
[----:B------:R-:W-:-:S04]  /*20f0*/  ULOP3.LUT UR4, UR4, 0xfffffffc, URZ, 0xc0, !UPT ;  /* 0xfffffffc04047892 */ /* 0x000fc8000f8ec0ff */
[----:B------:R-:W-:-:S06]  /*2100*/  UIADD3 UR4, UPT, UPT, -UR4, UR6, URZ ;  /* 0x0000000604047290 */ /* 0x000fcc000fffe1ff */
[----:B------:R-:W-:Y:S01]  /*2110*/  MOV R81, UR4 ;  /* 0x0000000400517c02 */ /* 0x000fe20008000f00 */
[----:B-1----:R-:W-:Y:S01]  /*2120*/  FMUL R73, R37, UR5 ;  /* 0x0000000525497c20 */ /* 0x002fe20008400000 */
[----:B------:R-:W-:Y:S01]  /*2130*/  FMUL R74, R36, UR5 ;  /* 0x00000005244a7c20 */ /* 0x000fe20008400000 */
        /* <DEDUP_REMOVED lines=14> */
[----:B--2---:R-:W-:Y:S01]  /*2220*/  FMUL R82, R4, UR5 ;  /* 0x0000000504527c20 */ /* 0x004fe20008400000 */
[----:B------:R-:W-:Y:S01]  /*2230*/  F2FP.BF16.F32.PACK_AB R39, R79, R80 ;  /* 0x000000504f27723e */ /* 0x000fe200000010ff */
[----:B------:R-:W-:Y:S01]  /*2240*/  FMUL R83, R5, UR5 ;  /* 0x0000000505537c20 */ /* 0x000fe20008400000 */
[----:B------:R-:W-:Y:S01]  /*2250*/  F2FP.BF16.F32.PACK_AB R38, R77, R78 ;  /* 0x0000004e4d26723e */ /* 0x000fe200000010ff */
[----:B------:R-:W-:Y:S01]  /*2260*/  FMUL R85, R6, UR5 ;  /* 0x0000000506557c20 */ /* 0x000fe20008400000 */
[----:B------:R-:W-:Y:S01]  /*2270*/  F2FP.BF16.F32.PACK_AB R37, R75, R76 ;  /* 0x0000004c4b25723e */ /* 0x000fe200000010ff */
[----:B------:R-:W-:Y:S01]  /*2280*/  FMUL R86, R83, -1.4426950216293334961 ;  /* 0xbfb8aa3b53567820 */ /* 0x000fe20000400000 */
[----:B------:R-:W-:Y:S01]  /*2290*/  F2FP.BF16.F32.PACK_AB R36, R73, R74 ;  /* 0x0000004a4924723e */ /* 0x000fe200000010ff */
[----:B------:R-:W-:Y:S01]  /*22a0*/  FMUL R84, R82, -1.4426950216293334961 ;  /* 0xbfb8aa3b52547820 */ /* 0x000fe20000400000 */
[----:B------:R-:W-:Y:S01]  /*22b0*/  LEA R87, R81, R0, 0xe ;  /* 0x0000000051577211 */ /* 0x000fe200078e70ff */
[----:B------:R-:W-:Y:S01]  /*22c0*/  FMUL R53, R53, UR5 ;  /* 0x0000000535357c20 */ /* 0x000fe20008400000 */
[----:B------:R-:W-:Y:S01]  /*22d0*/  F2FP.BF16.F32.PACK_AB R43, R51, R50 ;  /* 0x00000032332b723e */ /* 0x000fe200000010ff */
[----:B------:R-:W-:Y:S01]  /*22e0*/  MUFU.EX2 R86, R86 ;  /* 0x0000005600567308 */ /* 0x000fe20000000800 */
[----:B------:R-:W-:Y:S01]  /*22f0*/  F2FP.BF16.F32.PACK_AB R42, R49, R48 ;  /* 0x00000030312a723e */ /* 0x000fe200000010ff */
[----:B------:R1:W-:Y:S01]  /*2300*/  STS.128 [R87], R36 ;  /* 0x0000002457007388 */ /* 0x0003e20000000c00 */
[----:B------:R-:W-:Y:S01]  /*2310*/  F2FP.BF16.F32.PACK_AB R41, R47, R46 ;  /* 0x0000002e2f29723e */ /* 0x000fe200000010ff */
[----:B------:R-:W-:Y:S01]  /*2320*/  FMUL R52, R52, UR5 ;  /* 0x0000000534347c20 */ /* 0x000fe20008400000 */
[----:B------:R-:W-:Y:S01]  /*2330*/  F2FP.BF16.F32.PACK_AB R40, R45, R44 ;  /* 0x0000002c2d28723e */ /* 0x000fe200000010ff */
[----:B------:R-:W-:Y:S01]  /*2340*/  FMUL R55, R55, UR5 ;  /* 0x0000000537377c20 */ /* 0x000fe20008400000 */
[----:B------:R-:W-:Y:S01]  /*2350*/  LEA R4, R81, R2, 0xe ;  /* 0x0000000251047211 */ /* 0x000fe200078e70ff */
[----:B------:R-:W-:Y:S01]  /*2360*/  FMUL R54, R54, UR5 ;  /* 0x0000000536367c20 */ /* 0x000fe20008400000 */
[----:B------:R-:W-:Y:S01]  /*2370*/  FMUL R57, R57, UR5 ;  /* 0x0000000539397c20 */ /* 0x000fe20008400000 */
[----:B------:R-:W-:Y:S01]  /*2380*/  FMUL R56, R56, UR5 ;  /* 0x0000000538387c20 */ /* 0x000fe20008400000 */
[----:B------:R-:W-:Y:S01]  /*2390*/  FMUL R59, R59, UR5 ;  /* 0x000000053b3b7c20 */ /* 0x000fe20008400000 */
[----:B------:R2:W-:Y:S01]  /*23a0*/  STS.128 [R4], R40 ;  /* 0x0000002804007388 */ /* 0x0005e20000000c00 */
[----:B------:R-:W-:Y:S01]  /*23b0*/  FMUL R58, R58, UR5 ;  /* 0x000000053a3a7c20 */ /* 0x000fe20008400000 */
[----:B------:R-:W3:Y:S01]  /*23c0*/  MUFU.EX2 R84, R84 ;  /* 0x0000005400547308 */ /* 0x000ee20000000800 */
[----:B------:R-:W-:Y:S01]  /*23d0*/  FMUL R10, R10, UR5 ;  /* 0x000000050a0a7c20 */ /* 0x000fe20008400000 */
[----:B------:R-:W-:Y:S01]  /*23e0*/  F2FP.BF16.F32.PACK_AB R6, R57, R56 ;  /* 0x000000383906723e */ /* 0x000fe200000010ff */
[----:B------:R-:W-:Y:S01]  /*23f0*/  FMUL R61, R61, UR5 ;  /* 0x000000053d3d7c20 */ /* 0x000fe20008400000 */
[----:B------:R-:W-:Y:S01]  /*2400*/  F2FP.BF16.F32.PACK_AB R5, R55, R54 ;  /* 0x000000363705723e */ /* 0x000fe200000010ff */
[----:B------:R-:W-:Y:S01]  /*2410*/  FMUL R92, R10, -1.4426950216293334961 ;  /* 0xbfb8aa3b0a5c7820 */ /* 0x000fe20000400000 */
[----:B------:R-:W-:Y:S01]  /*2420*/  LEA R88, R81, R3, 0xe ;  /* 0x0000000351587211 */ /* 0x000fe200078e70ff */
[----:B------:R-:W-:Y:S01]  /*2430*/  FMUL R60, R60, UR5 ;  /* 0x000000053c3c7c20 */ /* 0x000fe20008400000 */
[----:B------:R-:W-:Y:S01]  /*2440*/  FMUL R63, R63, UR5 ;  /* 0x000000053f3f7c20 */ /* 0x000fe20008400000 */
[----:B------:R-:W-:Y:S01]  /*2450*/  FMUL R62, R62, UR5 ;  /* 0x000000053e3e7c20 */ /* 0x000fe20008400000 */
[----:B------:R-:W-:Y:S01]  /*2460*/  FMUL R66, R66, UR5 ;  /* 0x0000000542427c20 */ /* 0x000fe20008400000 */
[----:B------:R-:W-:Y:S01]  /*2470*/  LEA R91, R81, R68, 0xe ;  /* 0x00000044515b7211 */ /* 0x000fe200078e70ff */
[----:B------:R-:W-:Y:S01]  /*2480*/  FMUL R8, R8, UR5 ;  /* 0x0000000508087c20 */ /* 0x000fe20008400000 */
[----:B------:R-:W-:Y:S01]  /*2490*/  FMUL R11, R11, UR5 ;  /* 0x000000050b0b7c20 */ /* 0x000fe20008400000 */
[----:B------:R-:W-:Y:S01]  /*24a0*/  FMUL R13, R13, UR5 ;  /* 0x000000050d0d7c20 */ /* 0x000fe20008400000 */
[----:B------:R-:W-:Y:S01]  /*24b0*/  FMUL R17, R17, UR5 ;  /* 0x0000000511117c20 */ /* 0x000fe20008400000 */
[----:B------:R-:W-:Y:S01]  /*24c0*/  FMUL R20, R20, UR5 ;  /* 0x0000000514147c20 */ /* 0x000fe20008400000 */
[----:B---3--:R-:W-:Y:S01]  /*24d0*/  FADD R93, R84, 1 ;  /* 0x3f800000545d7421 */ /* 0x008fe20000000000 */
[----:B------:R-:W-:Y:S01]  /*24e0*/  FMUL R90, R11, -1.4426950216293334961 ;  /* 0xbfb8aa3b0b5a7820 */ /* 0x000fe20000400000 */
[----:B-1----:R-:W-:Y:S01]  /*24f0*/  F2FP.BF16.F32.PACK_AB R37, R63, R62 ;  /* 0x0000003e3f25723e */ /* 0x002fe200000010ff */
[----:B------:R-:W-:Y:S01]  /*2500*/  FMUL R14, R14, UR5 ;  /* 0x000000050e0e7c20 */ /* 0x000fe20008400000 */
[----:B------:R-:W-:Y:S01]  /*2510*/  F2FP.BF16.F32.PACK_AB R36, R61, R60 ;  /* 0x0000003c3d24723e */ /* 0x000fe200000010ff */
[----:B------:R-:W-:Y:S01]  /*2520*/  FMUL R15, R15, UR5 ;  /* 0x000000050f0f7c20 */ /* 0x000fe20008400000 */
[----:B------:R-:W-:Y:S01]  /*2530*/  FMUL R25, R25, UR5 ;  /* 0x0000000519197c20 */ /* 0x000fe20008400000 */
[----:B------:R-:W1:Y:S01]  /*2540*/  MUFU.EX2 R90, R90 ;  /* 0x0000005a005a7308 */ /* 0x000e620000000800 */
[----:B------:R-:W-:Y:S01]  /*2550*/  FMUL R26, R26, UR5 ;  /* 0x000000051a1a7c20 */ /* 0x000fe20008400000 */
[----:B------:R-:W-:Y:S01]  /*2560*/  FMUL R27, R27, UR5 ;  /* 0x000000051b1b7c20 */ /* 0x000fe20008400000 */
[----:B------:R-:W-:Y:S01]  /*2570*/  FMUL R29, R29, UR5 ;  /* 0x000000051d1d7c20 */ /* 0x000fe20008400000 */
[----:B------:R-:W-:Y:S01]  /*2580*/  FMUL R30, R30, UR5 ;  /* 0x000000051e1e7c20 */ /* 0x000fe20008400000 */
[----:B--2---:R-:W-:Y:S01]  /*2590*/  FMUL R43, R85, -1.4426950216293334961 ;  /* 0xbfb8aa3b552b7820 */ /* 0x004fe20000400000 */
[----:B------:R-:W-:Y:S01]  /*25a0*/  FMUL R42, R7, UR5 ;  /* 0x00000005072a7c20 */ /* 0x000fe20008400000 */
[----:B------:R-:W-:Y:S01]  /*25b0*/  F2FP.BF16.F32.PACK_AB R7, R59, R58 ;  /* 0x0000003a3b07723e */ /* 0x000fe200000010ff */
[----:B------:R-:W-:Y:S01]  /*25c0*/  FMUL R40, R65, UR5 ;  /* 0x0000000541287c20 */ /* 0x000fe20008400000 */
[----:B------:R-:W-:Y:S01]  /*25d0*/  F2FP.BF16.F32.PACK_AB R4, R53, R52 ;  /* 0x000000343504723e */ /* 0x000fe200000010ff */
[----:B------:R-:W-:Y:S01]  /*25e0*/  FMUL R87, R42, -1.4426950216293334961 ;  /* 0xbfb8aa3b2a577820 */ /* 0x000fe20000400000 */
[----:B------:R-:W-:Y:S01]  /*25f0*/  MUFU.EX2 R43, R43 ;  /* 0x0000002b002b7308 */ /* 0x000fe20000000800 */
[----:B------:R-:W-:Y:S01]  /*2600*/  FMUL R65, R9, UR5 ;  /* 0x0000000509417c20 */ /* 0x000fe20008400000 */
[----:B------:R-:W-:Y:S01]  /*2610*/  FMUL R41, R67, UR5 ;  /* 0x0000000543297c20 */ /* 0x000fe20008400000 */
[----:B------:R2:W-:Y:S01]  /*2620*/  STS.128 [R88], R4 ;  /* 0x0000000458007388 */ /* 0x0005e20000000c00 */
[----:B------:R-:W-:Y:S01]  /*2630*/  FMUL R9, R64, UR5 ;  /* 0x0000000540097c20 */ /* 0x000fe20008400000 */
[----:B------:R-:W-:Y:S01]  /*2640*/  FMUL R64, R65, -1.4426950216293334961 ;  /* 0xbfb8aa3b41407820 */ /* 0x000fe20000400000 */
[----:B------:R-:W-:Y:S01]  /*2650*/  FMUL R67, R8, -1.4426950216293334961 ;  /* 0xbfb8aa3b08437820 */ /* 0x000fe20000400000 */
[----:B------:R-:W-:Y:S01]  /*2660*/  F2FP.BF16.F32.PACK_AB R39, R41, R66 ;  /* 0x000000422927723e */ /* 0x000fe200000010ff */
[----:B------:R-:W3:Y:S01]  /*2670*/  MUFU.EX2 R87, R87 ;  /* 0x0000005700577308 */ /* 0x000ee20000000800 */
[----:B------:R-:W-:Y:S01]  /*2680*/  F2FP.BF16.F32.PACK_AB R38, R40, R9 ;  /* 0x000000092826723e */ /* 0x000fe200000010ff */
[----:B-1----:R-:W-:Y:S01]  /*2690*/  FADD R90, R90, 1 ;  /* 0x3f8000005a5a7421 */ /* 0x002fe20000000000 */
[----:B------:R-:W-:Y:S01]  /*26a0*/  FMUL R31, R31, UR5 ;  /* 0x000000051f1f7c20 */ /* 0x000fe20008400000 */
[----:B------:R-:W-:-:S02]  /*26b0*/  FMUL R35, R35, UR5 ;  /* 0x0000000523237c20 */ /* 0x000fc40008400000 */
[----:B------:R1:W-:Y:S02]  /*26c0*/  STS.128 [R91], R36 ;  /* 0x000000245b007388 */ /* 0x0003e40000000c00 */
[----:B------:R-:W-:Y:S08]  /*26d0*/  MUFU.EX2 R64, R64 ;  /* 0x0000004000407308 */ /* 0x000ff00000000800 */
[----:B------:R-:W-:Y:S01]  /*26e0*/  MUFU.EX2 R67, R67 ;  /* 0x0000004300437308 */ /* 0x000fe20000000800 */
[----:B---3--:R-:W-:-:S07]  /*26f0*/  FADD R87, R87, 1 ;  /* 0x3f80000057577421 */ /* 0x008fce0000000000 */
[----:B--2---:R2:W-:Y:S01]  /*2700*/  MUFU.EX2 R5, R92 ;  /* 0x0000005c00057308 */ /* 0x0045e20000000800 */
[----:B------:R-:W-:Y:S01]  /*2710*/  FMUL R7, R18, UR5 ;  /* 0x0000000512077c20 */ /* 0x000fe20008400000 */
[----:B------:R-:W-:Y:S01]  /*2720*/  FMUL R18, R19, UR5 ;  /* 0x0000000513127c20 */ /* 0x000fe20008400000 */
[----:B------:R-:W-:Y:S01]  /*2730*/  FMUL R19, R21, UR5 ;  /* 0x0000000515137c20 */ /* 0x000fe20008400000 */
[----:B------:R-:W-:Y:S01]  /*2740*/  FMUL R88, R13, -1.4426950216293334961 ;  /* 0xbfb8aa3b0d587820 */ /* 0x000fe20000400000 */
[----:B------:R-:W-:Y:S01]  /*2750*/  FMUL R4, R12, UR5 ;  /* 0x000000050c047c20 */ /* 0x000fe20008400000 */
[----:B------:R-:W-:Y:S01]  /*2760*/  FMUL R6, R16, UR5 ;  /* 0x0000000510067c20 */ /* 0x000fe20008400000 */
[----:B------:R-:W-:Y:S01]  /*2770*/  FMUL R12, R14, -1.4426950216293334961 ;  /* 0xbfb8aa3b0e0c7820 */ /* 0x000fe20000400000 */
[----:B------:R-:W-:Y:S01]  /*2780*/  FMUL R16, R15, -1.4426950216293334961 ;  /* 0xbfb8aa3b0f107820 */ /* 0x000fe20000400000 */
[----:B------:R-:W-:Y:S01]  /*2790*/  FMUL R89, R4, -1.4426950216293334961 ;  /* 0xbfb8aa3b04597820 */ /* 0x000fe20000400000 */
[----:B------:R-:W-:Y:S01]  /*27a0*/  MUFU.EX2 R88, R88 ;  /* 0x0000005800587308 */ /* 0x000fe20000000800 */
[----:B-1----:R-:W-:Y:S01]  /*27b0*/  FMUL R91, R17, -1.4426950216293334961 ;  /* 0xbfb8aa3b115b7820 */ /* 0x002fe20000400000 */
[----:B------:R-:W-:Y:S01]  /*27c0*/  FMUL R39, R7, -1.4426950216293334961 ;  /* 0xbfb8aa3b07277820 */ /* 0x000fe20000400000 */
[----:B------:R-:W-:Y:S01]  /*27d0*/  FMUL R38, R6, -1.4426950216293334961 ;  /* 0xbfb8aa3b06267820 */ /* 0x000fe20000400000 */
[----:B--2---:R-:W-:Y:S01]  /*27e0*/  FADD R92, R86, 1 ;  /* 0x3f800000565c7421 */ /* 0x004fe20000000000 */
[----:B------:R-:W-:-:S03]  /*27f0*/  FADD R86, R43, 1 ;  /* 0x3f8000002b567421 */ /* 0x000fc60000000000 */
[----:B------:R-:W1:Y:S01]  /*2800*/  MUFU.RCP R37, R93 ;  /* 0x0000005d00257308 */ /* 0x000e620000001000 */
[----:B------:R-:W-:-:S07]  /*2810*/  FMUL R43, R18, -1.4426950216293334961 ;  /* 0xbfb8aa3b122b7820 */ /* 0x000fce0000400000 */
[----:B------:R-:W2:Y:S08]  /*2820*/  MUFU.RCP R86, R86 ;  /* 0x0000005600567308 */ /* 0x000eb00000001000 */
[----:B------:R-:W3:Y:S01]  /*2830*/  MUFU.RCP R93, R87 ;  /* 0x00000057005d7308 */ /* 0x000ee20000001000 */
[----:B-1----:R-:W-:-:S04]  /*2840*/  FMUL R37, R82, R37 ;  /* 0x0000002552257220 */ /* 0x002fc80000400000 */
[----:B------:R-:W-:Y:S01]  /*2850*/  FMUL R36, R74, R37 ;  /* 0x000000254a247220 */ /* 0x000fe20000400000 */
[----:B------:R-:W-:Y:S02]  /*2860*/  FADD R74, R67, 1 ;  /* 0x3f800000434a7421 */ /* 0x000fe40000000000 */
[----:B------:R1:W4:Y:S01]  /*2870*/  MUFU.RCP R84, R92 ;  /* 0x0000005c00547308 */ /* 0x0003220000001000 */
[----:B--2---:R-:W-:Y:S01]  /*2880*/  FMUL R21, R85, R86 ;  /* 0x0000005655157220 */ /* 0x004fe20000400000 */
[----:B------:R-:W-:-:S03]  /*2890*/  F2FP.BF16.F32.PACK_AB R85, R42, R85 ;  /* 0x000000552a55723e */ /* 0x000fc600000010ff */
[----:B------:R-:W-:Y:S01]  /*28a0*/  FMUL R76, R76, R21 ;  /* 0x000000154c4c7220 */ /* 0x000fe20000400000 */
[----:B------:R-:W-:Y:S02]  /*28b0*/  FMUL R21, R22, UR5 ;  /* 0x0000000516157c20 */ /* 0x000fe40008400000 */
[----:B------:R2:W5:Y:S01]  /*28c0*/  MUFU.RCP R87, R74 ;  /* 0x0000004a00577308 */ /* 0x0005620000001000 */
[----:B---3--:R-:W-:Y:S01]  /*28d0*/  FMUL R22, R42, R93 ;  /* 0x0000005d2a167220 */ /* 0x008fe20000400000 */
[----:B------:R-:W-:Y:S01]  /*28e0*/  FMUL R86, R21, -1.4426950216293334961 ;  /* 0xbfb8aa3b15567820 */ /* 0x000fe20000400000 */
[----:B------:R-:W-:Y:S01]  /*28f0*/  FADD R93, R5, 1 ;  /* 0x3f800000055d7421 */ /* 0x000fe20000000000 */
[----:B------:R-:W-:Y:S01]  /*2900*/  FMUL R5, R25, -1.4426950216293334961 ;  /* 0xbfb8aa3b19057820 */ /* 0x000fe20000400000 */
[----:B------:R-:W-:Y:S01]  /*2910*/  FMUL R75, R75, R22 ;  /* 0x000000164b4b7220 */ /* 0x000fe20000400000 */
[----:B------:R-:W-:Y:S02]  /*2920*/  FMUL R22, R24, UR5 ;  /* 0x0000000518167c20 */ /* 0x000fe40008400000 */
[----:B------:R-:W3:Y:S01]  /*2930*/  MUFU.EX2 R89, R89 ;  /* 0x0000005900597308 */ /* 0x000ee20000000800 */
[----:B-1----:R-:W-:Y:S01]  /*2940*/  FADD R92, R64, 1 ;  /* 0x3f800000405c7421 */ /* 0x002fe20000000000 */
[----:B----4-:R-:W-:Y:S01]  /*2950*/  FMUL R84, R83, R84 ;  /* 0x0000005453547220 */ /* 0x010fe20000400000 */
[----:B------:R-:W-:-:S03]  /*2960*/  FMUL R64, R22, -1.4426950216293334961 ;  /* 0xbfb8aa3b16407820 */ /* 0x000fc60000400000 */
[----:B------:R-:W-:Y:S01]  /*2970*/  FMUL R37, R73, R84 ;  /* 0x0000005449257220 */ /* 0x000fe20000400000 */
[----:B------:R-:W-:Y:S01]  /*2980*/  FMUL R84, R20, -1.4426950216293334961 ;  /* 0xbfb8aa3b14547820 */ /* 0x000fe20000400000 */
[----:B------:R-:W1:Y:S01]  /*2990*/  MUFU.RCP R24, R92 ;  /* 0x0000005c00187308 */ /* 0x000e620000001000 */
[----:B--2---:R-:W-:Y:S01]  /*29a0*/  FMUL R74, R23, UR5 ;  /* 0x00000005174a7c20 */ /* 0x004fe20008400000 */
[----:B-----5:R-:W-:Y:S01]  /*29b0*/  FMUL R87, R8, R87 ;  /* 0x0000005708577220 */ /* 0x020fe20000400000 */
[----:B------:R-:W-:Y:S02]  /*29c0*/  FMUL R73, R19, -1.4426950216293334961 ;  /* 0xbfb8aa3b13497820 */ /* 0x000fe40000400000 */
[----:B------:R-:W-:Y:S01]  /*29d0*/  FMUL R67, R74, -1.4426950216293334961 ;  /* 0xbfb8aa3b4a437820 */ /* 0x000fe20000400000 */
[----:B------:R-:W-:Y:S02]  /*29e0*/  FMUL R78, R78, R87 ;  /* 0x000000574e4e7220 */ /* 0x000fe40000400000 */
[----:B------:R1:W-:Y:S01]  /*29f0*/  MUFU.EX2 R23, R86 ;  /* 0x0000005600177308 */ /* 0x0003e20000000800 */
[----:B---3--:R-:W-:-:S07]  /*2a00*/  FADD R89, R89, 1 ;  /* 0x3f80000059597421 */ /* 0x008fce0000000000 */
[----:B------:R-:W2:Y:S08]  /*2a10*/  MUFU.RCP R87, R93 ;  /* 0x0000005d00577308 */ /* 0x000eb00000001000 */
[----:B------:R-:W3:Y:S01]  /*2a20*/  MUFU.EX2 R91, R91 ;  /* 0x0000005b005b7308 */ /* 0x000ee20000000800 */
[----:B-1----:R-:W-:-:S04]  /*2a30*/  FMUL R86, R65, R24 ;  /* 0x0000001841567220 */ /* 0x002fc80000400000 */
[----:B------:R-:W-:Y:S01]  /*2a40*/  FMUL R77, R77, R86 ;  /* 0x000000564d4d7220 */ /* 0x000fe20000400000 */
[----:B------:R-:W-:Y:S02]  /*2a50*/  FADD R86, R88, 1 ;  /* 0x3f80000058567421 */ /* 0x000fe40000000000 */
[----:B------:R-:W1:Y:S01]  /*2a60*/  MUFU.RCP R24, R90 ;  /* 0x0000005a00187308 */ /* 0x000e620000001000 */
[----:B--2---:R-:W-:-:S04]  /*2a70*/  FMUL R87, R10, R87 ;  /* 0x000000570a577220 */ /* 0x004fc80000400000 */
[----:B------:R-:W-:-:S03]  /*2a80*/  FMUL R80, R80, R87 ;  /* 0x0000005750507220 */ /* 0x000fc60000400000 */
[----:B------:R-:W2:Y:S01]  /*2a90*/  MUFU.EX2 R39, R39 ;  /* 0x0000002700277308 */ /* 0x000ea20000000800 */
[----:B---3--:R-:W-:-:S07]  /*2aa0*/  FADD R91, R91, 1 ;  /* 0x3f8000005b5b7421 */ /* 0x008fce0000000000 */
[----:B------:R-:W3:Y:S01]  /*2ab0*/  MUFU.EX2 R84, R84 ;  /* 0x0000005400547308 */ /* 0x000ee20000000800 */
[----:B-1----:R-:W-:-:S04]  /*2ac0*/  FMUL R88, R11, R24 ;  /* 0x000000180b587220 */ /* 0x002fc80000400000 */
[----:B------:R-:W-:-:S03]  /*2ad0*/  FMUL R79, R79, R88 ;  /* 0x000000584f4f7220 */ /* 0x000fc60000400000 */
[----:B------:R-:W1:Y:S01]  /*2ae0*/  MUFU.RCP R24, R86 ;  /* 0x0000005600187308 */ /* 0x000e620000001000 */
[----:B--2---:R-:W-:-:S07]  /*2af0*/  FADD R90, R39, 1 ;  /* 0x3f800000275a7421 */ /* 0x004fce0000000000 */
[----:B------:R-:W2:Y:S01]  /*2b00*/  MUFU.EX2 R43, R43 ;  /* 0x0000002b002b7308 */ /* 0x000ea20000000800 */
[----:B---3--:R-:W-:Y:S01]  /*2b10*/  FADD R39, R84, 1 ;  /* 0x3f80000054277421 */ /* 0x008fe20000000000 */
[----:B------:R-:W-:-:S06]  /*2b20*/  FADD R84, R23, 1 ;  /* 0x3f80000017547421 */ /* 0x000fcc0000000000 */
[----:B------:R-:W3:Y:S01]  /*2b30*/  MUFU.EX2 R12, R12 ;  /* 0x0000000c000c7308 */ /* 0x000ee20000000800 */
[----:B-1----:R-:W-:Y:S01]  /*2b40*/  FMUL R24, R13, R24 ;  /* 0x000000180d187220 */ /* 0x002fe20000400000 */
[----:B------:R-:W-:-:S03]  /*2b50*/  FMUL R86, R27, -1.4426950216293334961 ;  /* 0xbfb8aa3b1b567820 */ /* 0x000fc60000400000 */
[----:B------:R-:W-:Y:S01]  /*2b60*/  FMUL R45, R45, R24 ;  /* 0x000000182d2d7220 */ /* 0x000fe20000400000 */
[----:B------:R-:W-:Y:S02]  /*2b70*/  FMUL R24, R28, UR5 ;  /* 0x000000051c187c20 */ /* 0x000fe40008400000 */
[----:B------:R-:W1:Y:S01]  /*2b80*/  MUFU.EX2 R67, R67 ;  /* 0x0000004300437308 */ /* 0x000e620000000800 */
[----:B--2---:R-:W-:Y:S01]  /*2b90*/  FADD R43, R43, 1 ;  /* 0x3f8000002b2b7421 */ /* 0x004fe20000000000 */
[----:B------:R-:W-:-:S06]  /*2ba0*/  FMUL R28, R24, -1.4426950216293334961 ;  /* 0xbfb8aa3b181c7820 */ /* 0x000fcc0000400000 */
[----:B------:R-:W2:Y:S01]  /*2bb0*/  MUFU.EX2 R64, R64 ;  /* 0x0000004000407308 */ /* 0x000ea20000000800 */
[----:B---3--:R-:W-:Y:S01]  /*2bc0*/  FADD R87, R12, 1 ;  /* 0x3f8000000c577421 */ /* 0x008fe20000000000 */
[----:B------:R-:W-:-:S06]  /*2bd0*/  FMUL R12, R26, -1.4426950216293334961 ;  /* 0xbfb8aa3b1a0c7820 */ /* 0x000fcc0000400000 */
[----:B------:R-:W3:Y:S01]  /*2be0*/  MUFU.RCP R89, R89 ;  /* 0x0000005900597308 */ /* 0x000ee20000001000 */
[----:B-1----:R-:W-:-:S07]  /*2bf0*/  FADD R67, R67, 1 ;  /* 0x3f80000043437421 */ /* 0x002fce0000000000 */
[----:B------:R-:W1:Y:S01]  /*2c00*/  MUFU.EX2 R38, R38 ;  /* 0x0000002600267308 */ /* 0x000e620000000800 */
[----:B--2---:R-:W-:Y:S02]  /*2c10*/  FADD R23, R64, 1 ;  /* 0x3f80000040177421 */ /* 0x004fe40000000000 */
[----:B------:R-:W2:Y:S05]  /*2c20*/  S2R R64, SR_TID.X ;  /* 0x0000000000407919 */ /* 0x000eaa0000002100 */
[----:B------:R-:W4:Y:S01]  /*2c30*/  MUFU.EX2 R73, R73 ;  /* 0x0000004900497308 */ /* 0x000f220000000800 */
[----:B---3--:R-:W-:Y:S01]  /*2c40*/  FMUL R93, R4, R89 ;  /* 0x00000059045d7220 */ /* 0x008fe20000400000 */
[----:B------:R-:W-:-:S03]  /*2c50*/  F2FP.BF16.F32.PACK_AB R4, R13, R4 ;  /* 0x000000040d04723e */ /* 0x000fc600000010ff */
[----:B------:R-:W-:-:S03]  /*2c60*/  FMUL R44, R44, R93 ;  /* 0x0000005d2c2c7220 */ /* 0x000fc60000400000 */
[----:B------:R-:W3:Y:S01]  /*2c70*/  MUFU.EX2 R16, R16 ;  /* 0x0000001000107308 */ /* 0x000ee20000000800 */
[----:B-1----:R-:W-:-:S07]  /*2c80*/  FADD R89, R38, 1 ;  /* 0x3f80000026597421 */ /* 0x002fce0000000000 */
[----:B------:R-:W1:Y:S01]  /*2c90*/  MUFU.RCP R92, R91 ;  /* 0x0000005b005c7308 */ /* 0x000e620000001000 */
[----:B----4-:R-:W-:-:S07]  /*2ca0*/  FADD R38, R73, 1 ;  /* 0x3f80000049267421 */ /* 0x010fce0000000000 */
[----:B------:R-:W4:Y:S01]  /*2cb0*/  MUFU.RCP R39, R39 ;  /* 0x0000002700277308 */ /* 0x000f220000001000 */
[----:B---3--:R-:W-:Y:S01]  /*2cc0*/  FADD R88, R16, 1 ;  /* 0x3f80000010587421 */ /* 0x008fe20000000000 */
[----:B------:R-:W-:Y:S01]  /*2cd0*/  FMUL R16, R29, -1.4426950216293334961 ;  /* 0xbfb8aa3b1d107820 */ /* 0x000fe20000400000 */
[----:B--2---:R-:W-:-:S05]  /*2ce0*/  LEA R64, R64, UR11, 0x6 ;  /* 0x0000000b40407c11 */ /* 0x004fca000f8e30ff */
[----:B------:R-:W2:Y:S01]  /*2cf0*/  MUFU.RCP R90, R90 ;  /* 0x0000005a005a7308 */ /* 0x000ea20000001000 */
[----:B-1----:R-:W-:-:S04]  /*2d00*/  FMUL R92, R17, R92 ;  /* 0x0000005c115c7220 */ /* 0x002fc80000400000 */
[----:B------:R-:W-:-:S03]  /*2d10*/  FMUL R49, R49, R92 ;  /* 0x0000005c31317220 */ /* 0x000fc60000400000 */
[----:B------:R-:W1:Y:S01]  /*2d20*/  MUFU.RCP R43, R43 ;  /* 0x0000002b002b7308 */ /* 0x000e620000001000 */
[----:B----4-:R-:W-:Y:S01]  /*2d30*/  FMUL R39, R20, R39 ;  /* 0x0000002714277220 */ /* 0x010fe20000400000 */
[----:B------:R-:W-:-:S06]  /*2d40*/  F2FP.BF16.F32.PACK_AB R20, R19, R20 ;  /* 0x000000141314723e */ /* 0x000fcc00000010ff */
[----:B------:R-:W3:Y:S01]  /*2d50*/  MUFU.EX2 R5, R5 ;  /* 0x0000000500057308 */ /* 0x000ee20000000800 */
[----:B--2---:R-:W-:Y:S01]  /*2d60*/  FMUL R73, R7, R90 ;  /* 0x0000005a07497220 */ /* 0x004fe20000400000 */
[----:B------:R-:W-:-:S03]  /*2d70*/  F2FP.BF16.F32.PACK_AB R7, R18, R7 ;  /* 0x000000071207723e */ /* 0x000fc600000010ff */
[----:B------:R-:W-:-:S03]  /*2d80*/  FMUL R50, R50, R73 ;  /* 0x0000004932327220 */ /* 0x000fc60000400000 */
[----:B------:R-:W2:Y:S01]  /*2d90*/  MUFU.EX2 R28, R28 ;  /* 0x0000001c001c7308 */ /* 0x000ea20000000800 */
[----:B-1----:R-:W-:-:S04]  /*2da0*/  FMUL R92, R18, R43 ;  /* 0x0000002b125c7220 */ /* 0x002fc80000400000 */
[----:B------:R-:W-:-:S03]  /*2db0*/  FMUL R51, R51, R92 ;  /* 0x0000005c33337220 */ /* 0x000fc60000400000 */
[----:B------:R-:W1:Y:S01]  /*2dc0*/  MUFU.EX2 R12, R12 ;  /* 0x0000000c000c7308 */ /* 0x000e620000000800 */
[----:B---3--:R-:W-:-:S07]  /*2dd0*/  FADD R90, R5, 1 ;  /* 0x3f800000055a7421 */ /* 0x008fce0000000000 */
[----:B------:R-:W3:Y:S01]  /*2de0*/  MUFU.RCP R67, R67 ;  /* 0x0000004300437308 */ /* 0x000ee20000001000 */
[----:B--2---:R-:W-:-:S07]  /*2df0*/  FADD R43, R28, 1 ;  /* 0x3f8000001c2b7421 */ /* 0x004fce0000000000 */
[----:B------:R-:W2:Y:S01]  /*2e00*/  MUFU.RCP R38, R38 ;  /* 0x0000002600267308 */ /* 0x000ea20000001000 */
[----:B-1----:R-:W-:Y:S01]  /*2e10*/  FADD R5, R12, 1 ;  /* 0x3f8000000c057421 */ /* 0x002fe20000000000 */
[----:B------:R-:W-:-:S06]  /*2e20*/  FMUL R12, R52, R39 ;  /* 0x00000027340c7220 */ /* 0x000fcc0000400000 */
[----:B------:R-:W1:Y:S01]  /*2e30*/  MUFU.EX2 R86, R86 ;  /* 0x0000005600567308 */ /* 0x000e620000000800 */
[----:B---3--:R-:W-:-:S04]  /*2e40*/  FMUL R28, R74, R67 ;  /* 0x000000434a1c7220 */ /* 0x008fc80000400000 */
[----:B------:R-:W-:-:S03]  /*2e50*/  FMUL R55, R55, R28 ;  /* 0x0000001c37377220 */ /* 0x000fc60000400000 */
[----:B------:R-:W3:Y:S01]  /*2e60*/  MUFU.EX2 R16, R16 ;  /* 0x0000001000107308 */ /* 0x000ee20000000800 */
[----:B--2---:R-:W-:-:S04]  /*2e70*/  FMUL R52, R19, R38 ;  /* 0x0000002613347220 */ /* 0x004fc80000400000 */
[----:B------:R-:W-:-:S03]  /*2e80*/  FMUL R53, R53, R52 ;  /* 0x0000003435357220 */ /* 0x000fc60000400000 */
[----:B------:R-:W2:Y:S01]  /*2e90*/  MUFU.RCP R84, R84 ;  /* 0x0000005400547308 */ /* 0x000ea20000001000 */
[----:B-1----:R-:W-:Y:S01]  /*2ea0*/  FADD R38, R86, 1 ;  /* 0x3f80000056267421 */ /* 0x002fe20000000000 */
[----:B------:R-:W-:-:S06]  /*2eb0*/  F2FP.BF16.F32.PACK_AB R12, R53, R12 ;  /* 0x0000000c350c723e */ /* 0x000fcc00000010ff */
[----:B------:R-:W1:Y:S01]  /*2ec0*/  MUFU.RCP R87, R87 ;  /* 0x0000005700577308 */ /* 0x000e620000001000 */
[----:B---3--:R-:W-:Y:S01]  /*2ed0*/  FADD R28, R16, 1 ;  /* 0x3f800000101c7421 */ /* 0x008fe20000000000 */
[----:B------:R-:W-:Y:S01]  /*2ee0*/  FMUL R16, R32, UR5 ;  /* 0x0000000520107c20 */ /* 0x000fe20008400000 */
[----:B------:R-:W-:-:S04]  /*2ef0*/  IADD3 R32, PT, PT, R64, 0x400, RZ ;  /* 0x0000040040207810 */ /* 0x000fc80007ffe0ff */
[----:B------:R-:W-:Y:S01]  /*2f00*/  SHF.R.U32.HI R67, RZ, 0x3, R32 ;  /* 0x00000003ff437819 */ /* 0x000fe20000011620 */
[----:B------:R-:W3:Y:S01]  /*2f10*/  MUFU.RCP R88, R88 ;  /* 0x0000005800587308 */ /* 0x000ee20000001000 */
[----:B--2---:R-:W-:Y:S01]  /*2f20*/  FMUL R39, R21, R84 ;  /* 0x0000005415277220 */ /* 0x004fe20000400000 */
[----:B------:R-:W-:Y:S02]  /*2f30*/  F2FP.BF16.F32.PACK_AB R21, R74, R21 ;  /* 0x000000154a15723e */ /* 0x000fe400000010ff */
[----:B------:R-:W-:Y:S01]  /*2f40*/  LOP3.LUT R32, R32, 0x30, R67, 0x78, !PT ;  /* 0x0000003020207812 */ /* 0x000fe200078e7843 */
[----:B------:R-:W-:Y:S01]  /*2f50*/  FMUL R54, R54, R39 ;  /* 0x0000002736367220 */ /* 0x000fe20000400000 */
[----:B------:R-:W-:Y:S02]  /*2f60*/  FMUL R39, R33, UR5 ;  /* 0x0000000521277c20 */ /* 0x000fe40008400000 */
[----:B------:R-:W2:Y:S01]  /*2f70*/  MUFU.RCP R23, R23 ;  /* 0x0000001700177308 */ /* 0x000ea20000001000 */
[----:B-1----:R-:W-:Y:S01]  /*2f80*/  FMUL R87, R14, R87 ;  /* 0x000000570e577220 */ /* 0x002fe20000400000 */
[----:B------:R-:W-:Y:S01]  /*2f90*/  FMUL R33, R39, -1.4426950216293334961 ;  /* 0xbfb8aa3b27217820 */ /* 0x000fe20000400000 */
[----:B------:R-:W-:-:S02]  /*2fa0*/  F2FP.BF16.F32.PACK_AB R13, R55, R54 ;  /* 0x00000036370d723e */ /* 0x000fc400000010ff */
[----:B------:R-:W-:Y:S01]  /*2fb0*/  FMUL R46, R46, R87 ;  /* 0x000000572e2e7220 */ /* 0x000fe20000400000 */
[----:B------:R-:W-:Y:S02]  /*2fc0*/  FMUL R87, R30, -1.4426950216293334961 ;  /* 0xbfb8aa3b1e577820 */ /* 0x000fe40000400000 */
[----:B------:R-:W1:Y:S01]  /*2fd0*/  MUFU.RCP R5, R5 ;  /* 0x0000000500057308 */ /* 0x000e620000001000 */
[----:B---3--:R-:W-:-:S04]  /*2fe0*/  FMUL R88, R15, R88 ;  /* 0x000000580f587220 */ /* 0x008fc80000400000 */
[----:B------:R-:W-:Y:S01]  /*2ff0*/  FMUL R47, R47, R88 ;  /* 0x000000582f2f7220 */ /* 0x000fe20000400000 */
[----:B------:R-:W-:Y:S02]  /*3000*/  FMUL R88, R31, -1.4426950216293334961 ;  /* 0xbfb8aa3b1f587820 */ /* 0x000fe40000400000 */
[----:B------:R-:W3:Y:S01]  /*3010*/  MUFU.RCP R38, R38 ;  /* 0x0000002600267308 */ /* 0x000ee20000001000 */
[----:B--2---:R-:W-:Y:S01]  /*3020*/  FMUL R23, R22, R23 ;  /* 0x0000001716177220 */ /* 0x004fe20000400000 */
[----:B------:R-:W-:-:S03]  /*3030*/  F2FP.BF16.F32.PACK_AB R22, R25, R22 ;  /* 0x000000161916723e */ /* 0x000fc600000010ff */
[----:B------:R-:W-:Y:S01]  /*3040*/  FMUL R56, R56, R23 ;  /* 0x0000001738387220 */ /* 0x000fe20000400000 */
[----:B------:R-:W-:Y:S02]  /*3050*/  FMUL R23, R16, -1.4426950216293334961 ;  /* 0xbfb8aa3b10177820 */ /* 0x000fe40000400000 */
[----:B------:R-:W2:Y:S01]  /*3060*/  MUFU.RCP R28, R28 ;  /* 0x0000001c001c7308 */ /* 0x000ea20000001000 */
[----:B-1----:R-:W-:-:S04]  /*3070*/  FMUL R67, R26, R5 ;  /* 0x000000051a437220 */ /* 0x002fc80000400000 */
[----:B------:R-:W-:-:S03]  /*3080*/  FMUL R58, R58, R67 ;  /* 0x000000433a3a7220 */ /* 0x000fc60000400000 */
[----:B------:R1:W-:Y:S01]  /*3090*/  MUFU.EX2 R5, R33 ;  /* 0x0000002100057308 */ /* 0x0003e20000000800 */
[----:B---3--:R-:W-:Y:S01]  /*30a0*/  FMUL R52, R27, R38 ;  /* 0x000000261b347220 */ /* 0x008fe20000400000 */
[----:B------:R-:W-:-:S03]  /*30b0*/  FMUL R38, R34, UR5 ;  /* 0x0000000522267c20 */ /* 0x000fc60008400000 */
[----:B------:R-:W-:Y:S01]  /*30c0*/  FMUL R59, R59, R52 ;  /* 0x000000343b3b7220 */ /* 0x000fe20000400000 */
[----:B------:R-:W-:Y:S02]  /*30d0*/  FMUL R52, R38, -1.4426950216293334961 ;  /* 0xbfb8aa3b26347820 */ /* 0x000fe40000400000 */
[----:B------:R-:W3:Y:S01]  /*30e0*/  MUFU.EX2 R87, R87 ;  /* 0x0000005700577308 */ /* 0x000ee20000000800 */
[----:B--2---:R-:W-:Y:S01]  /*30f0*/  FMUL R34, R29, R28 ;  /* 0x0000001c1d227220 */ /* 0x004fe20000400000 */
[----:B------:R-:W-:-:S03]  /*3100*/  IADD3 R28, PT, PT, R64, 0x410, RZ ;  /* 0x00000410401c7810 */ /* 0x000fc60007ffe0ff */
[----:B------:R-:W-:Y:S01]  /*3110*/  FMUL R61, R61, R34 ;  /* 0x000000223d3d7220 */ /* 0x000fe20000400000 */
[----:B------:R-:W-:Y:S02]  /*3120*/  SHF.R.U32.HI R67, RZ, 0x3, R28 ;  /* 0x00000003ff437819 */ /* 0x000fe4000001161c */
[----:B------:R-:W2:Y:S01]  /*3130*/  MUFU.EX2 R88, R88 ;  /* 0x0000005800587308 */ /* 0x000ea20000000800 */
[C---:B-1----:R-:W-:Y:S02]  /*3140*/  IADD3 R33, PT, PT, R64.reuse, 0x420, RZ ;  /* 0x0000042040217810 */ /* 0x042fe40007ffe0ff */
[----:B------:R-:W-:Y:S02]  /*3150*/  IADD3 R64, PT, PT, R64, 0x430, RZ ;  /* 0x0000043040407810 */ /* 0x000fe40007ffe0ff */
[----:B------:R-:W-:Y:S02]  /*3160*/  SHF.R.U32.HI R84, RZ, 0x3, R33 ;  /* 0x00000003ff547819 */ /* 0x000fe40000011621 */
[----:B------:R-:W-:Y:S01]  /*3170*/  LOP3.LUT R28, R28, 0x30, R67, 0x78, !PT ;  /* 0x000000301c1c7812 */ /* 0x000fe200078e7843 */
[----:B------:R-:W1:Y:S01]  /*3180*/  MUFU.EX2 R23, R23 ;  /* 0x0000001700177308 */ /* 0x000e620000000800 */
[----:B------:R-:W-:Y:S01]  /*3190*/  LOP3.LUT R84, R33, 0x30, R84, 0x78, !PT ;  /* 0x0000003021547812 */ /* 0x000fe200078e7854 */
[----:B---3--:R-:W-:Y:S01]  /*31a0*/  FADD R67, R87, 1 ;  /* 0x3f80000057437421 */ /* 0x008fe20000000000 */
[----:B------:R-:W-:-:S02]  /*31b0*/  SHF.R.U32.HI R33, RZ, 0x3, R64 ;  /* 0x00000003ff217819 */ /* 0x000fc40000011640 */
[C---:B------:R-:W-:Y:S02]  /*31c0*/  LEA R34, R81.reuse, R32, 0xd ;  /* 0x0000002051227211 */ /* 0x040fe400078e68ff */
[----:B------:R-:W-:Y:S01]  /*31d0*/  LOP3.LUT R86, R64, 0x30, R33, 0x78, !PT ;  /* 0x0000003040567812 */ /* 0x000fe200078e7821 */
[----:B------:R-:W3:Y:S01]  /*31e0*/  MUFU.EX2 R52, R52 ;  /* 0x0000003400347308 */ /* 0x000ee20000000800 */
[C---:B------:R-:W-:Y:S01]  /*31f0*/  LEA R33, R81.reuse, R28, 0xd ;  /* 0x0000001c51217211 */ /* 0x040fe200078e68ff */
[----:B--2---:R-:W-:Y:S01]  /*3200*/  FADD R64, R88, 1 ;  /* 0x3f80000058407421 */ /* 0x004fe20000000000 */
[C---:B------:R-:W-:Y:S02]  /*3210*/  LEA R32, R81.reuse, R84, 0xd ;  /* 0x0000005451207211 */ /* 0x040fe400078e68ff */
[C---:B------:R-:W-:Y:S02]  /*3220*/  LEA R28, R81.reuse, R86, 0xd ;  /* 0x00000056511c7211 */ /* 0x040fe400078e68ff */
[----:B------:R-:W-:Y:S01]  /*3230*/  LEA R81, R81, R69, 0xe ;  /* 0x0000004551517211 */ /* 0x000fe200078e70ff */
[----:B------:R-:W2:Y:S01]  /*3240*/  MUFU.RCP R43, R43 ;  /* 0x0000002b002b7308 */ /* 0x000ea20000001000 */
[----:B------:R-:W-:Y:S01]  /*3250*/  F2FP.BF16.F32.PACK_AB R87, R11, R10 ;  /* 0x0000000a0b57723e */ /* 0x000fe200000010ff */
[----:B-1----:R-:W-:Y:S01]  /*3260*/  FADD R23, R23, 1 ;  /* 0x3f80000017177421 */ /* 0x002fe20000000000 */
[----:B------:R-:W-:-:S02]  /*3270*/  IADD3 R11, PT, PT, R81, 0x40, RZ ;  /* 0x00000040510b7810 */ /* 0x000fc40007ffe0ff */
[----:B------:R-:W-:Y:S02]  /*3280*/  F2FP.BF16.F32.PACK_AB R86, R65, R8 ;  /* 0x000000084156723e */ /* 0x000fe400000010ff */
[----:B------:R-:W-:Y:S01]  /*3290*/  SHF.R.U32.HI R10, RZ, 0x3, R11 ;  /* 0x00000003ff0a7819 */ /* 0x000fe2000001160b */
[----:B------:R-:W1:Y:S01]  /*32a0*/  MUFU.RCP R89, R89 ;  /* 0x0000005900597308 */ /* 0x000e620000001000 */
[----:B---3--:R-:W-:Y:S01]  /*32b0*/  FADD R65, R52, 1 ;  /* 0x3f80000034417421 */ /* 0x008fe20000000000 */
[----:B------:R-:W-:Y:S01]  /*32c0*/  FADD R52, R5, 1 ;  /* 0x3f80000005347421 */ /* 0x000fe20000000000 */
[----:B------:R-:W-:Y:S02]  /*32d0*/  LOP3.LUT R11, R11, 0x70, R10, 0x78, !PT ;  /* 0x000000700b0b7812 */ /* 0x000fe400078e780a */
[C---:B------:R-:W-:Y:S02]  /*32e0*/  IADD3 R10, PT, PT, R81.reuse, 0x60, RZ ;  /* 0x00000060510a7810 */ /* 0x040fe40007ffe0ff */
[C---:B------:R-:W-:Y:S01]  /*32f0*/  IADD3 R42, PT, PT, R81.reuse, 0x70, RZ ;  /* 0x00000070512a7810 */ /* 0x040fe20007ffe0ff */
[----:B------:R-:W3:Y:S01]  /*3300*/  MUFU.RCP R64, R64 ;  /* 0x0000004000407308 */ /* 0x000ee20000001000 */
[----:B------:R-:W-:Y:S01]  /*3310*/  SHF.R.U32.HI R5, RZ, 0x3, R10 ;  /* 0x00000003ff057819 */ /* 0x000fe2000001160a */
[----:B--2---:R-:W-:Y:S01]  /*3320*/  FMUL R43, R24, R43 ;  /* 0x0000002b182b7220 */ /* 0x004fe20000400000 */
[----:B------:R-:W-:-:S02]  /*3330*/  IADD3 R8, PT, PT, R81, 0x50, RZ ;  /* 0x0000005051087810 */ /* 0x000fc40007ffe0ff */
[----:B------:R-:W-:Y:S01]  /*3340*/  LOP3.LUT R10, R10, 0x70, R5, 0x78, !PT ;  /* 0x000000700a0a7812 */ /* 0x000fe200078e7805 */
[----:B------:R-:W-:Y:S01]  /*3350*/  FMUL R60, R60, R43 ;  /* 0x0000002b3c3c7220 */ /* 0x000fe20000400000 */
[----:B------:R-:W-:Y:S01]  /*3360*/  SHF.R.U32.HI R5, RZ, 0x3, R42 ;  /* 0x00000003ff057819 */ /* 0x000fe2000001162a */
[----:B------:R-:W2:Y:S01]  /*3370*/  MUFU.RCP R23, R23 ;  /* 0x0000001700177308 */ /* 0x000ea20000001000 */
[----:B------:R-:W-:Y:S01]  /*3380*/  SHF.R.U32.HI R73, RZ, 0x3, R8 ;  /* 0x00000003ff497819 */ /* 0x000fe20000011608 */
[----:B-1----:R-:W-:Y:S01]  /*3390*/  FMUL R89, R6, R89 ;  /* 0x0000005906597220 */ /* 0x002fe20000400000 */
[----:B------:R-:W-:Y:S01]  /*33a0*/  FMUL R43, R35, -1.4426950216293334961 ;  /* 0xbfb8aa3b232b7820 */ /* 0x000fe20000400000 */
[----:B------:R-:W-:Y:S02]  /*33b0*/  LOP3.LUT R42, R42, 0x70, R5, 0x78, !PT ;  /* 0x000000702a2a7812 */ /* 0x000fe400078e7805 */
[----:B------:R-:W-:Y:S01]  /*33c0*/  F2FP.BF16.F32.PACK_AB R84, R83, R82 ;  /* 0x000000525354723e */ /* 0x000fe200000010ff */
[----:B------:R-:W-:Y:S01]  /*33d0*/  FMUL R48, R48, R89 ;  /* 0x0000005930307220 */ /* 0x000fe20000400000 */
[----:B------:R-:W1:Y:S01]  /*33e0*/  MUFU.RCP R90, R90 ;  /* 0x0000005a005a7308 */ /* 0x000e620000001000 */
[----:B---3--:R-:W-:Y:S01]  /*33f0*/  FMUL R88, R31, R64 ;  /* 0x000000401f587220 */ /* 0x008fe20000400000 */
[----:B------:R-:W-:Y:S01]  /*3400*/  LOP3.LUT R8, R8, 0x70, R73, 0x78, !PT ;  /* 0x0000007008087812 */ /* 0x000fe200078e7849 */
[----:B------:R3:W-:Y:S01]  /*3410*/  STS.128 [R11], R84 ;  /* 0x000000540b007388 */ /* 0x0007e20000000c00 */
[----:B------:R-:W-:Y:S01]  /*3420*/  F2FP.BF16.F32.PACK_AB R6, R17, R6 ;  /* 0x000000061106723e */ /* 0x000fe200000010ff */
[----:B------:R-:W-:Y:S01]  /*3430*/  FMUL R63, R63, R88 ;  /* 0x000000583f3f7220 */ /* 0x000fe20000400000 */
[----:B------:R-:W-:-:S02]  /*3440*/  F2FP.BF16.F32.PACK_AB R5, R15, R14 ;  /* 0x0000000e0f05723e */ /* 0x000fc400000010ff */
[----:B------:R-:W-:Y:S01]  /*3450*/  F2FP.BF16.F32.PACK_AB R24, R29, R24 ;  /* 0x000000181d18723e */ /* 0x000fe200000010ff */
[----:B--2---:R-:W-:Y:S01]  /*3460*/  FMUL R64, R16, R23 ;  /* 0x0000001710407220 */ /* 0x004fe20000400000 */
[----:B------:R-:W-:Y:S01]  /*3470*/  F2FP.BF16.F32.PACK_AB R23, R27, R26 ;  /* 0x0000001a1b17723e */ /* 0x000fe200000010ff */
[----:B------:R-:W2:Y:S01]  /*3480*/  MUFU.EX2 R43, R43 ;  /* 0x0000002b002b7308 */ /* 0x000ea20000000800 */
[----:B------:R-:W-:Y:S01]  /*3490*/  F2FP.BF16.F32.PACK_AB R27, R35, R38 ;  /* 0x00000026231b723e */ /* 0x000fe200000010ff */
[----:B------:R-:W-:Y:S01]  /*34a0*/  STS.128 [R8], R4 ;  /* 0x0000000408007388 */ /* 0x000fe20000000c00 */
[----:B------:R-:W-:Y:S01]  /*34b0*/  F2FP.BF16.F32.PACK_AB R26, R39, R16 ;  /* 0x00000010271a723e */ /* 0x000fe200000010ff */
[----:B------:R-:W-:Y:S01]  /*34c0*/  FMUL R9, R9, R64 ;  /* 0x0000004009097220 */ /* 0x000fe20000400000 */
[----:B------:R-:W-:Y:S01]  /*34d0*/  F2FP.BF16.F32.PACK_AB R16, R61, R60 ;  /* 0x0000003c3d10723e */ /* 0x000fe200000010ff */
[----:B-1----:R-:W-:Y:S01]  /*34e0*/  FMUL R90, R25, R90 ;  /* 0x0000005a195a7220 */ /* 0x002fe20000400000 */
[----:B------:R-:W-:Y:S01]  /*34f0*/  F2FP.BF16.F32.PACK_AB R25, R31, R30 ;  /* 0x0000001e1f19723e */ /* 0x000fe200000010ff */
[----:B------:R1:W-:Y:S01]  /*3500*/  STS.128 [R10], R20 ;  /* 0x000000140a007388 */ /* 0x0003e20000000c00 */
[----:B------:R-:W3:Y:S01]  /*3510*/  MUFU.RCP R52, R52 ;  /* 0x0000003400347308 */ /* 0x000ee20000001000 */
[----:B------:R-:W-:Y:S01]  /*3520*/  FMUL R57, R57, R90 ;  /* 0x0000005a39397220 */ /* 0x000fe20000400000 */
[----:B------:R-:W-:Y:S01]  /*3530*/  F2FP.BF16.F32.PACK_AB R15, R59, R58 ;  /* 0x0000003a3b0f723e */ /* 0x000fe200000010ff */
[----:B------:R4:W-:Y:S03]  /*3540*/  STS.128 [R42], R24 ;  /* 0x000000182a007388 */ /* 0x0009e60000000c00 */
[----:B------:R-:W-:Y:S01]  /*3550*/  F2FP.BF16.F32.PACK_AB R14, R57, R56 ;  /* 0x00000038390e723e */ /* 0x000fe200000010ff */
[----:B------:R5:W-:Y:S06]  /*3560*/  MEMBAR.ALL.CTA ;  /* 0x0000000000007992 */ /* 0x000bec0000008000 */
[----:B-----5:R-:W5:Y:S01]  /*3570*/  FENCE.VIEW.ASYNC.S ;  /* 0x00000000000073c6 */ /* 0x020f620000000000 */
[----:B--2---:R-:W-:Y:S01]  /*3580*/  FADD R43, R43, 1 ;  /* 0x3f8000002b2b7421 */ /* 0x004fe20000000000 */
[----:B------:R-:W2:Y:S08]  /*3590*/  MUFU.RCP R67, R67 ;  /* 0x0000004300437308 */ /* 0x000eb00000001000 */
[----:B------:R-:W4:Y:S01]  /*35a0*/  MUFU.RCP R65, R65 ;  /* 0x0000004100417308 */ /* 0x000f220000001000 */
[----:B---3--:R-:W-:-:S04]  /*35b0*/  FMUL R11, R39, R52 ;  /* 0x00000034270b7220 */ /* 0x008fc80000400000 */
[----:B------:R-:W-:Y:S01]  /*35c0*/  FMUL R18, R40, R11 ;  /* 0x0000000b28127220 */ /* 0x000fe20000400000 */
[----:B------:R-:W-:Y:S02]  /*35d0*/  F2FP.BF16.F32.PACK_AB R11, R51, R50 ;  /* 0x00000032330b723e */ /* 0x000fe400000010ff */
[----:B------:R-:W3:Y:S01]  /*35e0*/  MUFU.RCP R82, R43 ;  /* 0x0000002b00527308 */ /* 0x000ee20000001000 */
[----:B--2---:R-:W-:Y:S01]  /*35f0*/  FMUL R67, R30, R67 ;  /* 0x000000431e437220 */ /* 0x004fe20000400000 */
[----:B------:R-:W-:Y:S02]  /*3600*/  F2FP.BF16.F32.PACK_AB R18, R18, R9 ;  /* 0x000000091212723e */ /* 0x000fe400000010ff */
[----:B------:R-:W-:Y:S01]  /*3610*/  F2FP.BF16.F32.PACK_AB R9, R47, R46 ;  /* 0x0000002e2f09723e */ /* 0x000fe200000010ff */
[----:B------:R-:W-:Y:S01]  /*3620*/  FMUL R62, R62, R67 ;  /* 0x000000433e3e7220 */ /* 0x000fe20000400000 */
[----:B-1----:R-:W-:Y:S02]  /*3630*/  F2FP.BF16.F32.PACK_AB R10, R49, R48 ;  /* 0x00000030310a723e */ /* 0x002fe400000010ff */
[----:B------:R-:W-:Y:S01]  /*3640*/  F2FP.BF16.F32.PACK_AB R8, R45, R44 ;  /* 0x0000002c2d08723e */ /* 0x000fe200000010ff */
[----:B----4-:R-:W-:Y:S01]  /*3650*/  FMUL R65, R38, R65 ;  /* 0x0000004126417220 */ /* 0x010fe20000400000 */
[----:B------:R-:W-:-:S02]  /*3660*/  F2FP.BF16.F32.PACK_AB R17, R63, R62 ;  /* 0x0000003e3f11723e */ /* 0x000fc400000010ff */
[----:B------:R-:W-:Y:S01]  /*3670*/  F2FP.BF16.F32.PACK_AB R7, R79, R80 ;  /* 0x000000504f07723e */ /* 0x000fe200000010ff */
[----:B------:R-:W-:Y:S01]  /*3680*/  FMUL R66, R66, R65 ;  /* 0x0000004142427220 */ /* 0x000fe20000400000 */
[----:B------:R-:W-:Y:S02]  /*3690*/  F2FP.BF16.F32.PACK_AB R6, R77, R78 ;  /* 0x0000004e4d06723e */ /* 0x000fe400000010ff */
[----:B------:R-:W-:Y:S01]  /*36a0*/  F2FP.BF16.F32.PACK_AB R5, R75, R76 ;  /* 0x0000004c4b05723e */ /* 0x000fe200000010ff */
[----:B---3--:R-:W-:Y:S01]  /*36b0*/  FMUL R82, R35, R82 ;  /* 0x0000005223527220 */ /* 0x008fe20000400000 */
[----:B------:R-:W-:-:S03]  /*36c0*/  F2FP.BF16.F32.PACK_AB R4, R37, R36 ;  /* 0x000000242504723e */ /* 0x000fc600000010ff */
[----:B------:R-:W-:-:S05]  /*36d0*/  FMUL R19, R41, R82 ;  /* 0x0000005229137220 */ /* 0x000fca0000400000 */
[----:B------:R-:W-:Y:S01]  /*36e0*/  F2FP.BF16.F32.PACK_AB R19, R19, R66 ;  /* 0x000000421313723e */ /* 0x000fe200000010ff */
[----:B-----5:R-:W-:Y:S06]  /*36f0*/  BAR.SYNC.DEFER_BLOCKING 0x1, 0x80 ;  /* 0x0042000000007b1d */ /* 0x020fec0000010000 */
[----:B------:R-:W-:Y:S05]  /*3700*/  BRA.U !UP4, `(.L_x_24) ;  /* 0x000000010c0c7547 */ /* 0x000fea000b800000 */
[----:B------:R1:W-:Y:S01]  /*3710*/  UTMASTG.2D [UR12], [UR18], desc[URZ] ;  /* 0x0000ff0c120073b5 */ /* 0x0003e20008009000 */
[----:B------:R0:W-:Y:S01]  /*3720*/  UTMACMDFLUSH ;  /* 0x00000000000079b7 */ /* 0x0001e20000000000 */
[----:B-1----:R-:W-:-:S04]  /*3730*/  DEPBAR.LE SB0, 0x3 ;  /* 0x000080c00000791a */ /* 0x002fc80000000000 */
.L_x_24:
[----:B------:R-:W-:Y:S06]  /*3740*/  BAR.SYNC.DEFER_BLOCKING 0x1, 0x80 ;  /* 0x0042000000007b1d */ /* 0x000fec0000010000 */
[----:B------:R1:W-:Y:S04]  /*3750*/  STS.128 [R34], R4 ;  /* 0x0000000422007388 */ /* 0x0003e80000000c00 */
[----:B------:R1:W-:Y:S04]  /*3760*/  STS.128 [R33], R8 ;  /* 0x0000000821007388 */ /* 0x0003e80000000c00 */
[----:B------:R1:W-:Y:S04]  /*3770*/  STS.128 [R32], R12 ;  /* 0x0000000c20007388 */ /* 0x0003e80000000c00 */
[----:B------:R1:W-:Y:S01]  /*3780*/  STS.128 [R28], R16 ;  /* 0x000000101c007388 */ /* 0x0003e20000000c00 */
[----:B------:R2:W-:Y:S06]  /*3790*/  MEMBAR.ALL.CTA ;  /* 0x0000000000007992 */ /* 0x0005ec0000008000 */
[----:B--2---:R-:W2:Y:S02]  /*37a0*/  FENCE.VIEW.ASYNC.S ;  /* 0x00000000000073c6 */ /* 0x004ea40000000000 */
[----:B--2---:R-:W-:Y:S06]  /*37b0*/  BAR.SYNC.DEFER_BLOCKING 0x1, 0x80 ;  /* 0x0042000000007b1d */ /* 0x004fec0000010000 */
[----:B------:R-:W-:Y:S05]  /*37c0*/  BRA.U !UP4, `(.L_x_25) ;  /* 0x000000010c1c7547 */ /* 0x000fea000b800000 */
[----:B------:R-:W-:Y:S01]  /*37d0*/  USHF.L.U32 UR4, UR4, 0xc, URZ ;  /* 0x0000000c04047899 */ /* 0x000fe200080006ff */
[----:B------:R-:W-:-:S03]  /*37e0*/  UMOV UR10, UR14 ;  /* 0x0000000e000a7c82 */ /* 0x000fc60008000000 */
[----:B------:R-:W-:-:S04]  /*37f0*/  UIADD3 UR4, UPT, UPT, UR11, UR4, UR4 ;  /* 0x000000040b047290 */ /* 0x000fc8000fffe004 */
[----:B------:R-:W-:-:S09]  /*3800*/  UIADD3 UR8, UPT, UPT, UR4, 0x400, URZ ;  /* 0x0000040004087890 */ /* 0x000fd2000fffe0ff */
[----:B------:R2:W-:Y:S01]  /*3810*/  UTMASTG.2D [UR8], [UR16], desc[URZ] ;  /* 0x0000ff08100073b5 */ /* 0x0005e20008009000 */
[----:B------:R0:W-:Y:S01]  /*3820*/  UTMACMDFLUSH ;  /* 0x00000000000079b7 */ /* 0x0001e20000000000 */
[----:B--2---:R-:W-:-:S04]  /*3830*/  DEPBAR.LE SB0, 0x3 ;  /* 0x000080c00000791a */ /* 0x004fc80000000000 */
.L_x_25:
[----:B------:R-:W-:Y:S01]  /*3840*/  BAR.SYNC.DEFER_BLOCKING 0x1, 0x80 ;  /* 0x0042000000007b1d */ /* 0x000fe20000010000 */
[----:B------:R-:W-:Y:S01]  /*3850*/  UISETP.GE.U32.AND UP0, UPT, UR7, 0x6, UPT ;  /* 0x000000060700788c */ /* 0x000fe2000bf06070 */
[----:B------:R-:W-:Y:S01]  /*3860*/  IADD3 R70, PT, PT, R70, 0x40, RZ ;  /* 0x0000004046467810 */ /* 0x000fe20007ffe0ff */
[----:B------:R-:W-:Y:S02]  /*3870*/  UIADD3 UR4, UPT, UPT, UR7, 0x2, URZ ;  /* 0x0000000207047890 */ /* 0x000fe4000fffe0ff */
[----:B------:R-:W-:Y:S02]  /*3880*/  UIADD3 UR6, UPT, UPT, UR6, 0x1, URZ ;  /* 0x0000000106067890 */ /* 0x000fe4000fffe0ff */
[----:B------:R-:W-:Y:S02]  /*3890*/  UIADD3 UR9, UPT, UPT, UR9, 0x20, URZ ;  /* 0x0000002009097890 */ /* 0x000fe4000fffe0ff */
[----:B------:R-:W-:Y:S02]  /*38a0*/  UIADD3 UR13, UPT, UPT, UR13, 0x40, URZ ;  /* 0x000000400d0d7890 */ /* 0x000fe4000fffe0ff */
[----:B------:R-:W-:Y:S01]  /*38b0*/  UIADD3 UR12, UPT, UPT, UR12, 0x4000, URZ ;  /* 0x000040000c0c7890 */ /* 0x000fe2000fffe0ff */
[----:B------:R-:W-:Y:S01]  /*38c0*/  UMOV UR7, UR4 ;  /* 0x0000000400077c82 */ /* 0x000fe20008000000 */
[----:B------:R-:W-:Y:S10]  /*38d0*/  BRA.U !UP0, `(.L_x_26) ;  /* 0xffffffe508ec7547 */ /* 0x000ff4000b83ffff */
[----:B------:R-:W2:Y:S01]  /*38e0*/  LDCU UR5, c[0x0][0x370] ;  /* 0x00006e00ff0577ac */ /* 0x000ea20008000800 */
[----:B------:R-:W-:Y:S01]  /*38f0*/  LOP3.LUT R71, R71, 0x1, RZ, 0x3c, !PT ;  /* 0x0000000147477812 */ /* 0x000fe200078e3cff */
[----:B------:R-:W2:Y:S01]  /*3900*/  LDCU UR4, c[0x0][0x374] ;  /* 0x00006e80ff0477ac */ /* 0x000ea20008000800 */
[----:B------:R-:W3:Y:S01]  /*3910*/  LDCU UR6, c[0x0][0x378] ;  /* 0x00006f00ff0677ac */ /* 0x000ee20008000800 */
[----:B------:R-:W4:Y:S01]  /*3920*/  LDCU.64 UR8, c[0x0][0x6c0] ;  /* 0x0000d800ff0877ac */ /* 0x000f220008000a00 */
[----:B------:R-:W5:Y:S01]  /*3930*/  LDCU.U8 UR10, c[0x0][0x6c8] ;  /* 0x0000d900ff0a77ac */ /* 0x000f620008000000 */
[----:B------:R-:W1:Y:S01]  /*3940*/  LDCU.U8 UR7, c[0x0][0x6c9] ;  /* 0x0000d920ff0777ac */ /* 0x000e620008000000 */
[----:B--2---:R-:W-:Y:S01]  /*3950*/  UIMAD UR4, UR5, UR4, URZ ;  /* 0x00000004050472a4 */ /* 0x004fe2000f8e02ff */
[----:B------:R-:W-:-:S03]  /*3960*/  ELECT P0, URZ, PT ;  /* 0x0000000000ff782f */ /* 0x000fc60003800000 */
[----:B---3--:R-:W-:Y:S01]  /*3970*/  UIMAD UR21, UR4, UR6, UR21 ;  /* 0x00000006041572a4 */ /* 0x008fe2000f8e0215 */
[----:B------:R-:W2:Y:S03]  /*3980*/  LDCU UR6, c[0x0][0x6d0] ;  /* 0x0000da00ff0677ac */ /* 0x000ea60008000800 */
[----:B----4-:R-:W-:Y:S02]  /*3990*/  UIMAD.WIDE.U32 UR4, UR21, UR9, URZ ;  /* 0x00000009150472a5 */ /* 0x010fe4000f8e00ff */
[----:B------:R-:W-:Y:S02]  /*39a0*/  UISETP.GE.AND UP0, UPT, UR21, 0x200, UPT ;  /* 0x000002001500788c */ /* 0x000fe4000bf06270 */
[----:B------:R-:W-:Y:S02]  /*39b0*/  UIADD3 UR4, UPT, UPT, UR21, -UR5, URZ ;  /* 0x8000000515047290 */ /* 0x000fe4000fffe0ff */
[----:B------:R-:W-:Y:S01]  /*39c0*/  @P0 IMAD.MOV.U32 R0, RZ, RZ, 0x1 ;  /* 0x00000001ff000424 */ /* 0x000fe200078e00ff */
[----:B------:R-:W-:-:S02]  /*39d0*/  UIADD3 UR22, UPT, UPT, UR22, 0x1, URZ ;  /* 0x0000000116167890 */ /* 0x000fc4000fffe0ff */
[----:B-----5:R-:W-:Y:S01]  /*39e0*/  USHF.R.U32.HI UR4, URZ, UR10, UR4 ;  /* 0x0000000aff047299 */ /* 0x020fe20008011604 */
[----:B------:R4:W-:Y:S03]  /*39f0*/  @P0 SYNCS.ARRIVE.TRANS64.ART0 RZ, [UR11+0x28], R0 ;  /* 0x00002800ffff09a7 */ /* 0x0009e6000850000b */
[----:B------:R-:W-:-:S04]  /*3a00*/  UIADD3 UR4, UPT, UPT, UR5, UR4, URZ ;  /* 0x0000000405047290 */ /* 0x000fc8000fffe0ff */
[----:B-1----:R-:W-:Y:S01]  /*3a10*/  USHF.R.U32.HI UR4, URZ, UR7, UR4 ;  /* 0x00000007ff047299 */ /* 0x002fe20008011604 */
[----:B------:R-:W1:Y:S03]  /*3a20*/  LDCU.U8 UR7, c[0x0][0x6d4] ;  /* 0x0000da80ff0777ac */ /* 0x000e660008000000 */
[----:B------:R-:W-:-:S04]  /*3a30*/  UIADD3 UR4, UPT, UPT, -UR4, URZ, URZ ;  /* 0x000000ff04047290 */ /* 0x000fc8000fffe1ff */
[----:B------:R-:W-:Y:S01]  /*3a40*/  UIMAD UR14, UR8, UR4, UR21 ;  /* 0x00000004080e72a4 */ /* 0x000fe2000f8e0215 */
[----:B------:R-:W3:Y:S03]  /*3a50*/  LDCU.64 UR8, c[0x0][0x6d8] ;  /* 0x0000db00ff0877ac */ /* 0x000ee60008000a00 */
[----:B--2---:R-:W-:-:S07]  /*3a60*/  UIMAD.WIDE.U32 UR4, UR14, UR6, URZ ;  /* 0x000000060e0472a5 */ /* 0x004fce000f8e00ff */
[----:B------:R-:W-:Y:S02]  /*3a70*/  UMOV UR4, UR5 ;  /* 0x0000000500047c82 */ /* 0x000fe40008000000 */
[----:B------:R-:W-:-:S04]  /*3a80*/  UIADD3 UR5, UPT, UPT, UR14, -UR4, URZ ;  /* 0x800000040e057290 */ /* 0x000fc8000fffe0ff */
[----:B-1----:R-:W-:Y:S01]  /*3a90*/  USHF.R.U32.HI UR5, URZ, UR7, UR5 ;  /* 0x00000007ff057299 */ /* 0x002fe20008011605 */
[----:B------:R-:W1:Y:S03]  /*3aa0*/  LDCU UR7, c[0x0][0x6cc] ;  /* 0x0000d980ff0777ac */ /* 0x000e660008000800 */
[----:B------:R-:W-:-:S04]  /*3ab0*/  UIADD3 UR4, UPT, UPT, UR4, UR5, URZ ;  /* 0x0000000504047290 */ /* 0x000fc8000fffe0ff */
[----:B------:R-:W-:-:S04]  /*3ac0*/  USHF.R.U32.HI UR6, URZ, UR77, UR4 ;  /* 0x0000004dff067299 */ /* 0x000fc80008011604 */
[----:B---3--:R-:W-:-:S07]  /*3ad0*/  UIMAD.WIDE.U32 UR4, UR6, UR9, URZ ;  /* 0x00000009060472a5 */ /* 0x008fce000f8e00ff */
[----:B------:R-:W-:Y:S02]  /*3ae0*/  UMOV UR4, UR5 ;  /* 0x0000000500047c82 */ /* 0x000fe40008000000 */
[----:B------:R-:W-:-:S04]  /*3af0*/  UIADD3 UR5, UPT, UPT, UR6, -UR4, URZ ;  /* 0x8000000406057290 */ /* 0x000fc8000fffe0ff */
[----:B------:R-:W-:-:S04]  /*3b00*/  USHF.R.U32.HI UR5, URZ, UR76, UR5 ;  /* 0x0000004cff057299 */ /* 0x000fc80008011605 */
[----:B------:R-:W-:Y:S02]  /*3b10*/  UIADD3 UR4, UPT, UPT, UR4, UR5, URZ ;  /* 0x0000000504047290 */ /* 0x000fe4000fffe0ff */
[----:B------:R-:W-:Y:S02]  /*3b20*/  UIADD3 UR5, UPT, UPT, -UR6, URZ, URZ ;  /* 0x000000ff06057290 */ /* 0x000fe4000fffe1ff */
[----:B------:R-:W-:Y:S02]  /*3b30*/  USHF.R.U32.HI UR4, URZ, UR75, UR4 ;  /* 0x0000004bff047299 */ /* 0x000fe40008011604 */
[----:B-1----:R-:W-:Y:S02]  /*3b40*/  UIMAD UR14, UR7, UR5, UR14 ;  /* 0x00000005070e72a4 */ /* 0x002fe4000f8e020e */
[----:B------:R-:W-:-:S04]  /*3b50*/  UIADD3 UR4, UPT, UPT, -UR4, URZ, URZ ;  /* 0x000000ff04047290 */ /* 0x000fc8000fffe1ff */
[----:B------:R-:W-:Y:S01]  /*3b60*/  UIMAD UR4, UR8, UR4, UR6 ;  /* 0x00000004080472a4 */ /* 0x000fe2000f8e0206 */
[----:B----4-:R-:W-:Y:S11]  /*3b70*/  BRA.U !UP0, `(.L_x_27) ;  /* 0xffffffe108c07547 */ /* 0x010ff6000b83ffff */
.L_x_22:
[----:B------:R-:W-:Y:S05]  /*3b80*/  BRA.U !UP4, `(.L_x_28) ;  /* 0x000000010c187547 */ /* 0x000fea000b800000 */
[----:B------:R-:W-:Y:S01]  /*3b90*/  ELECT P0, URZ, PT ;  /* 0x0000000000ff782f */ /* 0x000fe20003800000 */
[----:B-1----:R-:W-:Y:S01]  /*3ba0*/  HFMA2 R0, -RZ, RZ, 0, 5.9604644775390625e-08 ;  /* 0x00000001ff007431 */ /* 0x002fe200000001ff */
[----:B------:R-:W-:Y:S01]  /*3bb0*/  UMOV UR4, 0x40 ;  /* 0x0000004000047882 */ /* 0x000fe20000000000 */
[----:B------:R-:W-:Y:S01]  /*3bc0*/  UVIRTCOUNT.DEALLOC.SMPOOL 0x80 ;  /* 0x000000800000784c */ /* 0x000fe20000000000 */
[----:B------:R-:W-:-:S09]  /*3bd0*/  ULEA UR4, UR15, UR4, 0x18 ;  /* 0x000000040f047291 */ /* 0x000fd2000f8ec0ff */
[----:B------:R4:W-:Y:S03]  /*3be0*/  @P0 STS.U8 [UR4], R0 ;  /* 0x00000000ff000988 */ /* 0x0009e60008000004 */
.L_x_28:
[----:B------:R-:W-:Y:S06]  /*3bf0*/  BAR.SYNC.DEFER_BLOCKING 0x1, 0x80 ;  /* 0x0042000000007b1d */ /* 0x000fec0000010000 */
[----:B------:R-:W-:Y:S05]  /*3c00*/  BRA.U !UP4, `(.L_x_29) ;  /* 0x000000010c9c7547 */ /* 0x000fea000b800000 */
[----:B------:R-:W-:Y:S01]  /*3c10*/  NOP ;  /* 0x0000000000007918 */ /* 0x000fe20000000000 */
[----:B------:R-:W-:Y:S01]  /*3c20*/  UMOV UR4, 0x50 ;  /* 0x0000005000047882 */ /* 0x000fe20000000000 */
[----:B--2---:R-:W-:Y:S01]  /*3c30*/  LOP3.LUT R4, R72, 0xffff, RZ, 0xc0, !PT ;  /* 0x0000ffff48047812 */ /* 0x004fe200078ec0ff */
[----:B------:R-:W-:Y:S01]  /*3c40*/  ULEA UR15, UR15, UR4, 0x18 ;  /* 0x000000040f0f7291 */ /* 0x000fe2000f8ec0ff */
[----:B-1----:R-:W-:Y:S02]  /*3c50*/  IMAD.MOV.U32 R3, RZ, RZ, 0xffff ;  /* 0x0000ffffff037424 */ /* 0x002fe400078e00ff */
[----:B------:R-:W-:Y:S01]  /*3c60*/  SHF.R.U32.HI R4, RZ, 0x5, R4 ;  /* 0x00000005ff047819 */ /* 0x000fe20000011604 */
[----:B------:R-:W-:-:S03]  /*3c70*/  IMAD.MOV.U32 R2, RZ, RZ, 0x1 ;  /* 0x00000001ff027424 */ /* 0x000fc600078e00ff */
[----:B------:R-:W-:Y:S01]  /*3c80*/  SHF.L.U32 R3, R3, R4, RZ ;  /* 0x0000000403037219 */ /* 0x000fe200000006ff */
[----:B------:R-:W-:Y:S01]  /*3c90*/  VIADD R5, R4, 0x10 ;  /* 0x0000001004057836 */ /* 0x000fe20000000000 */
[----:B----4-:R-:W1:Y:S04]  /*3ca0*/  LDS R0, [UR15] ;  /* 0x0000000fff007984 */ /* 0x010e680008000800 */
[----:B------:R-:W-:-:S04]  /*3cb0*/  SHF.L.U32 R2, R2, R5, RZ ;  /* 0x0000000502027219 */ /* 0x000fc800000006ff */
[----:B------:R-:W-:-:S04]  /*3cc0*/  LOP3.LUT R5, R2, R3, RZ, 0xfc, !PT ;  /* 0x0000000302057212 */ /* 0x000fc800078efcff */
[C---:B------:R-:W-:Y:S02]  /*3cd0*/  LOP3.LUT R3, R5.reuse, 0xffff, RZ, 0xc0, !PT ;  /* 0x0000ffff05037812 */ /* 0x040fe400078ec0ff */
[----:B-1----:R-:W-:-:S04]  /*3ce0*/  LOP3.LUT R2, R5, 0xffff, R0, 0x80, !PT ;  /* 0x0000ffff05027812 */ /* 0x002fc800078e8000 */
[----:B------:R-:W-:-:S13]  /*3cf0*/  ISETP.NE.AND P0, PT, R2, R3, PT ;  /* 0x000000030200720c */ /* 0x000fda0003f05270 */
[----:B------:R-:W-:Y:S05]  /*3d00*/  @P0 BRA `(.L_x_30) ;  /* 0x0000000000500947 */ /* 0x000fea0003800000 */
[----:B------:R-:W-:Y:S02]  /*3d10*/  SHF.R.U32.HI R0, RZ, 0x10, R0 ;  /* 0x00000010ff007819 */ /* 0x000fe40000011600 */
[----:B------:R-:W-:-:S04]  /*3d20*/  SHF.R.U32.HI R3, RZ, 0x10, R5 ;  /* 0x00000010ff037819 */ /* 0x000fc80000011605 */
[----:B------:R-:W-:-:S04]  /*3d30*/  LOP3.LUT R0, R0, R3, RZ, 0xc0, !PT ;  /* 0x0000000300007212 */ /* 0x000fc800078ec0ff */
[----:B------:R-:W-:-:S13]  /*3d40*/  ISETP.NE.AND P0, PT, R0, R3, PT ;  /* 0x000000030000720c */ /* 0x000fda0003f05270 */
[----:B------:R-:W-:Y:S05]  /*3d50*/  @P0 BRA `(.L_x_31) ;  /* 0x0000000000300947 */ /* 0x000fea0003800000 */
[----:B------:R-:W-:Y:S01]  /*3d60*/  R2UR UR4, R5 ;  /* 0x00000000050472ca */ /* 0x000fe200000e0000 */
[----:B------:R-:W1:-:S12]  /*3d70*/  S2R R2, SR_LANEID ;  /* 0x0000000000027919 */ /* 0x000e580000000000 */
[----:B------:R-:W-:-:S03]  /*3d80*/  ULOP3.LUT UR5, URZ, UR4, URZ, 0x33, !UPT ;  /* 0x00000004ff057292 */ /* 0x000fc6000f8e33ff */
[----:B------:R-:W-:Y:S02]  /*3d90*/  VOTEU.ANY UR4, UPT, PT ;  /* 0x0000000000047886 */ /* 0x000fe400038e0100 */
[----:B------:R-:W-:Y:S01]  /*3da0*/  UFLO.U32 UR4, UR4 ;  /* 0x00000004000472bd */ /* 0x000fe200080e0000 */
[----:B------:R-:W-:-:S04]  /*3db0*/  IMAD.U32 R0, RZ, RZ, UR5 ;  /* 0x00000005ff007e24 */ /* 0x000fc8000f8e00ff */
[----:B------:R-:W2:Y:S02]  /*3dc0*/  REDUX UR6, R0 ;  /* 0x00000000000673c4 */ /* 0x000ea40000000000 */
[----:B------:R4:W-:Y:S01]  /*3dd0*/  UTCATOMSWS.AND URZ, UR5 ;  /* 0x0000000500ff79e3 */ /* 0x0009e20008000000 */
[----:B-1----:R-:W-:Y:S01]  /*3de0*/  ISETP.EQ.U32.AND P0, PT, R2, UR4, PT ;  /* 0x0000000402007c0c */ /* 0x002fe2000bf02070 */
[----:B--2---:R-:W-:-:S12]  /*3df0*/  IMAD.U32 R2, RZ, RZ, UR6 ;  /* 0x00000006ff027e24 */ /* 0x004fd8000f8e00ff */
[----:B------:R4:W-:Y:S01]  /*3e00*/  @P0 ATOMS.AND RZ, [UR15], R2 ;  /* 0x00000002ffff098c */ /* 0x0009e2000a80000f */
[----:B------:R-:W-:Y:S05]  /*3e10*/  BRA `(.L_x_32) ;  /* 0x0000000000147947 */ /* 0x000fea0003800000 */
.L_x_31:
[----:B------:R-:W-:Y:S02]  /*3e20*/  MOV R2, 0x3e40 ;  /* 0x00003e4000027802 */ /* 0x000fe40000000f00 */
[----:B---3--:R-:W-:Y:S05]  /*3e30*/  CALL.REL.NOINC `($__internal_0_$__cuda_sm10x_tcgen05_guardrail_trap_col_being_dealloced_not_returned_by_alloc) ;  /* 0x0000000000d07944 */ /* 0x008fea0003c00000 */
[----:B------:R-:W-:Y:S05]  /*3e40*/  BRA `(.L_x_32) ;  /* 0x0000000000087947 */ /* 0x000fea0003800000 */
.L_x_30:
[----:B------:R-:W-:Y:S02]  /*3e50*/  MOV R2, 0x3e70 ;  /* 0x00003e7000027802 */ /* 0x000fe40000000f00 */
[----:B---3--:R-:W-:Y:S05]  /*3e60*/  CALL.REL.NOINC `($__internal_2_$__cuda_sm10x_tcgen05_guardrail_trap_unallocated_columns_being_dealloced) ;  /* 0x0000000000dc7944 */ /* 0x008fea0003c00000 */
.L_x_32:
[----:B------:R-:W-:Y:S01]  /*3e70*/  NOP ;  /* 0x0000000000007918 */ /* 0x000fe20000000000 */
.L_x_29:
[----:B------:R-:W-:-:S04]  /*3e80*/  DEPBAR.LE SB0, 0x0 ;  /* 0x000080000000791a */ /* 0x000fc80000000000 */
[----:B------:R-:W-:-:S04]  /*3e90*/  DEPBAR.LE SB0, 0x0 ;  /* 0x000080000000791a */ /* 0x000fc80000000000 */
[----:B----4-:R-:W-:Y:S05]  /*3ea0*/  EXIT ;  /* 0x000000000000794d */ /* 0x010fea0003800000 */
.L_x_5:
[----:B------:R-:W-:Y:S02]  /*3eb0*/  MOV R6, UR4 ;  /* 0x0000000400067c02 */ /* 0x000fe40008000f00 */
[----:B------:R-:W-:Y:S02]  /*3ec0*/  MOV R7, UR4 ;  /* 0x0000000400077c02 */ /* 0x000fe40008000f00 */
[----:B------:R-:W-:-:S07]  /*3ed0*/  MOV R0, UR25 ;  /* 0x0000001900007c02 */ /* 0x000fce0008000f00 */
.L_x_33:
[----:B-1----:R1:W2:Y:S02]  /*3ee0*/  SYNCS.PHASECHK.TRANS64.TRYWAIT P0, [R0+URZ+0x10], R7 ;  /* 0x00001007000075a7 */ /* 0x0022a400080011ff */
[----:B--2---:R-:W-:Y:S05]  /*3ef0*/  @!P0 NANOSLEEP.SYNCS 0x989680 ;  /* 0x009896800000895d */ /* 0x004fea0003900000 */
[----:B------:R-:W2:Y:S02]  /*3f00*/  @!P0 SYNCS.PHASECHK.TRANS64 P0, [R0+URZ+0x10], R7 ;  /* 0x00001007000085a7 */ /* 0x000ea400080010ff */
[----:B--2---:R-:W-:Y:S05]  /*3f10*/  @!P0 BRA `(.L_x_33) ;  /* 0xfffffffc00f08947 */ /* 0x004fea000383ffff */
[----:B------:R-:W-:Y:S05]  /*3f20*/  BRA `(.L_x_4) ;  /* 0xffffffc800807947 */ /* 0x000fea000383ffff */
.L_x_8:
[----:B------:R-:W-:Y:S02]  /*3f30*/  MOV R2, UR5 ;  /* 0x0000000500027c02 */ /* 0x000fe40008000f00 */
[----:B------:R-:W-:Y:S02]  /*3f40*/  MOV R3, UR5 ;  /* 0x0000000500037c02 */ /* 0x000fe40008000f00 */
[----:B------:R-:W-:-:S07]  /*3f50*/  MOV R0, UR4 ;  /* 0x0000000400007c02 */ /* 0x000fce0008000f00 */
.L_x_34:
[----:B-1----:R1:W2:Y:S02]  /*3f60*/  SYNCS.PHASECHK.TRANS64.TRYWAIT P0, [R0+URZ+0x10], R3 ;  /* 0x00001003000075a7 */ /* 0x0022a400080011ff */
[----:B--2---:R-:W-:Y:S05]  /*3f70*/  @!P0 NANOSLEEP.SYNCS 0x989680 ;  /* 0x009896800000895d */ /* 0x004fea0003900000 */
[----:B------:R-:W2:Y:S02]  /*3f80*/  @!P0 SYNCS.PHASECHK.TRANS64 P0, [R0+URZ+0x10], R3 ;  /* 0x00001003000085a7 */ /* 0x000ea400080010ff */
[----:B--2---:R-:W-:Y:S05]  /*3f90*/  @!P0 BRA `(.L_x_34) ;  /* 0xfffffffc00f08947 */ /* 0x004fea000383ffff */
[----:B------:R-:W-:Y:S05]  /*3fa0*/  BRA `(.L_x_35) ;  /* 0xffffffcc00707947 */ /* 0x000fea000383ffff */
.L_x_11:
[----:B------:R-:W-:Y:S02]  /*3fb0*/  MOV R0, UR50 ;  /* 0x0000003200007c02 */ /* 0x000fe40008000f00 */
[-C--:B------:R-:W-:Y:S02]  /*3fc0*/  MOV R6, R2.reuse ;  /* 0x0000000200067202 */ /* 0x080fe40000000f00 */
[----:B------:R-:W-:-:S07]  /*3fd0*/  MOV R7, R2 ;  /* 0x0000000200077202 */ /* 0x000fce0000000f00 */
.L_x_36:
[----:B-1----:R1:W2:Y:S02]  /*3fe0*/  SYNCS.PHASECHK.TRANS64.TRYWAIT P0, [R0+URZ+0x28], R7 ;  /* 0x00002807000075a7 */ /* 0x0022a400080011ff */
[----:B--2---:R-:W-:Y:S05]  /*3ff0*/  @!P0 NANOSLEEP.SYNCS 0x989680 ;  /* 0x009896800000895d */ /* 0x004fea0003900000 */
[----:B------:R-:W2:Y:S02]  /*4000*/  @!P0 SYNCS.PHASECHK.TRANS64 P0, [R0+URZ+0x28], R7 ;  /* 0x00002807000085a7 */ /* 0x000ea400080010ff */
[----:B--2---:R-:W-:Y:S05]  /*4010*/  @!P0 BRA `(.L_x_36) ;  /* 0xfffffffc00f08947 */ /* 0x004fea000383ffff */
[----:B------:R-:W-:Y:S05]  /*4020*/  BRA `(.L_x_37) ;  /* 0xffffffd000a47947 */ /* 0x000fea000383ffff */
.L_x_13:
[----:B------:R-:W-:Y:S02]  /*4030*/  MOV R6, UR41 ;  /* 0x0000002900067c02 */ /* 0x000fe40008000f00 */
[----:B------:R-:W-:Y:S02]  /*4040*/  MOV R7, UR41 ;  /* 0x0000002900077c02 */ /* 0x000fe40008000f00 */
[----:B------:R-:W-:Y:S07]  /*4050*/  MOV R0, UR40 ;  /* 0x0000002800007c02 */ /* 0x000fee0008000f00 */
.L_x_38:
[----:B-1----:R1:W2:Y:S02]  /*4060*/  SYNCS.PHASECHK.TRANS64.TRYWAIT P1, [R0+URZ], R7 ;  /* 0x00000007000075a7 */ /* 0x0022a400080211ff */
[----:B--2---:R-:W-:Y:S05]  /*4070*/  @!P1 NANOSLEEP.SYNCS 0x989680 ;  /* 0x009896800000995d */ /* 0x004fea0003900000 */
[----:B------:R-:W2:Y:S02]  /*4080*/  @!P1 SYNCS.PHASECHK.TRANS64 P1, [R0+URZ], R7 ;  /* 0x00000007000095a7 */ /* 0x000ea400080210ff */
[----:B--2---:R-:W-:Y:S05]  /*4090*/  @!P1 BRA `(.L_x_38) ;  /* 0xfffffffc00f09947 */ /* 0x004fea000383ffff */
[----:B------:R-:W-:Y:S05]  /*40a0*/  BRA `(.L_x_12) ;  /* 0xffffffd4004c7947 */ /* 0x000fea000383ffff */
.L_x_16:
[----:B------:R-:W-:-:S07]  /*40b0*/  MOV R3, R2 ;  /* 0x0000000200037202 */ /* 0x000fce0000000f00 */
.L_x_39:
[----:B-1----:R1:W2:Y:S02]  /*40c0*/  SYNCS.PHASECHK.TRANS64.TRYWAIT P0, [R5+URZ+0x28], R3 ;  /* 0x00002803050075a7 */ /* 0x0022a400080011ff */
[----:B--2---:R-:W-:Y:S05]  /*40d0*/  @!P0 NANOSLEEP.SYNCS 0x989680 ;  /* 0x009896800000895d */ /* 0x004fea0003900000 */
[----:B------:R-:W2:Y:S02]  /*40e0*/  @!P0 SYNCS.PHASECHK.TRANS64 P0, [R5+URZ+0x28], R3 ;  /* 0x00002803050085a7 */ /* 0x000ea400080010ff */
[----:B--2---:R-:W-:Y:S05]  /*40f0*/  @!P0 BRA `(.L_x_39) ;  /* 0xfffffffc00f08947 */ /* 0x004fea000383ffff */
[----:B------:R-:W-:Y:S05]  /*4100*/  BRA `(.L_x_9) ;  /* 0xffffffd400ec7947 */ /* 0x000fea000383ffff */
.L_x_23:
[----:B------:R-:W-:Y:S02]  /*4110*/  MOV R0, UR23 ;  /* 0x0000001700007c02 */ /* 0x000fe40008000f00 */
[----:B------:R-:W-:-:S07]  /*4120*/  MOV R3, R2 ;  /* 0x0000000200037202 */ /* 0x000fce0000000f00 */
.L_x_40:
[----:B-1----:R1:W2:Y:S02]  /*4130*/  SYNCS.PHASECHK.TRANS64.TRYWAIT P0, [R0+URZ+0x20], R3 ;  /* 0x00002003000075a7 */ /* 0x0022a400080011ff */
[----:B--2---:R-:W-:Y:S05]  /*4140*/  @!P0 NANOSLEEP.SYNCS 0x989680 ;  /* 0x009896800000895d */ /* 0x004fea0003900000 */
[----:B------:R-:W2:Y:S02]  /*4150*/  @!P0 SYNCS.PHASECHK.TRANS64 P0, [R0+URZ+0x20], R3 ;  /* 0x00002003000085a7 */ /* 0x000ea400080010ff */
[----:B--2---:R-:W-:Y:S05]  /*4160*/  @!P0 BRA `(.L_x_40) ;  /* 0xfffffffc00f08947 */ /* 0x004fea000383ffff */
[----:B------:R-:W-:Y:S05]  /*4170*/  BRA `(.L_x_41) ;  /* 0xffffffdc00587947 */ /* 0x000fea000383ffff */
        .weak           $__internal_0_$__cuda_sm10x_tcgen05_guardrail_trap_col_being_dealloced_not_returned_by_alloc
        .type           $__internal_0_$__cuda_sm10x_tcgen05_guardrail_trap_col_being_dealloced_not_returned_by_alloc,@function
        .size           $__internal_0_$__cuda_sm10x_tcgen05_guardrail_trap_col_being_dealloced_not_returned_by_alloc,($__internal_1_$__cuda_sm10x_tcgen05_guardrail_trap_phase_invalid_during_alloc - $__internal_0_$__cuda_sm10x_tcgen05_guardrail_trap_col_being_dealloced_not_returned_by_alloc)
$__internal_0_$__cuda_sm10x_tcgen05_guardrail_trap_col_being_dealloced_not_returned_by_alloc:
[----:B------:R-:W-:Y:S05]  /*4180*/  BPT.TRAP 0x1 ;  /* 0x000000040000795c */ /* 0x000fea0000300000 */
[----:B------:R-:W-:-:S04]  /*4190*/  HFMA2 R3, -RZ, RZ, 0, 0 ;  /* 0x00000000ff037431 */ /* 0x000fc800000001ff */
[----:B------:R-:W-:Y:S05]  /*41a0*/  RET.REL.NODEC R2 `(kernel_cutlass_kernel_cudnngemm_swigludense_blockscaled_gemm_persistent_swiglu_interleaved_quantSm100BlockScaledPersistentDenseGemmKernel_object_at__TiledMMA_ThrLayoutVMNK11110000_Permuta_0) ;  /* 0xffffffbc02947950 */ /* 0x000fea0003c3ffff */
        .weak           $__internal_1_$__cuda_sm10x_tcgen05_guardrail_trap_phase_invalid_during_alloc
        .type           $__internal_1_$__cuda_sm10x_tcgen05_guardrail_trap_phase_invalid_during_alloc,@function
        .size           $__internal_1_$__cuda_sm10x_tcgen05_guardrail_trap_phase_invalid_during_alloc,($__internal_2_$__cuda_sm10x_tcgen05_guardrail_trap_unallocated_columns_being_dealloced - $__internal_1_$__cuda_sm10x_tcgen05_guardrail_trap_phase_invalid_during_alloc)
$__internal_1_$__cuda_sm10x_tcgen05_guardrail_trap_phase_invalid_during_alloc:
[----:B------:R-:W-:Y:S05]  /*41b0*/  BPT.TRAP 0x1 ;  /* 0x000000040000795c */ /* 0x000fea0000300000 */
[----:B------:R-:W-:-:S04]  /*41c0*/  MOV R3, 0x0 ;  /* 0x0000000000037802 */ /* 0x000fc80000000f00 */
[----:B------:R-:W-:Y:S05]  /*41d0*/  RET.REL.NODEC R2 `(kernel_cutlass_kernel_cudnngemm_swigludense_blockscaled_gemm_persistent_swiglu_interleaved_quantSm100BlockScaledPersistentDenseGemmKernel_object_at__TiledMMA_ThrLayoutVMNK11110000_Permuta_0) ;  /* 0xffffffbc02887950 */ /* 0x000fea0003c3ffff */
        .weak           $__internal_2_$__cuda_sm10x_tcgen05_guardrail_trap_unallocated_columns_being_dealloced
        .type           $__internal_2_$__cuda_sm10x_tcgen05_guardrail_trap_unallocated_columns_being_dealloced,@function
        .size           $__internal_2_$__cuda_sm10x_tcgen05_guardrail_trap_unallocated_columns_being_dealloced,(.L_x_45 - $__internal_2_$__cuda_sm10x_tcgen05_guardrail_trap_unallocated_columns_being_dealloced)
$__internal_2_$__cuda_sm10x_tcgen05_guardrail_trap_unallocated_columns_being_dealloced:
[----:B------:R-:W-:Y:S05]  /*41e0*/  BPT.TRAP 0x1 ;  /* 0x000000040000795c */ /* 0x000fea0000300000 */
[----:B------:R-:W-:-:S04]  /*41f0*/  HFMA2 R3, -RZ, RZ, 0, 0 ;  /* 0x00000000ff037431 */ /* 0x000fc800000001ff */
[----:B------:R-:W-:Y:S05]  /*4200*/  RET.REL.NODEC R2 `(kernel_cutlass_kernel_cudnngemm_swigludense_blockscaled_gemm_persistent_swiglu_interleaved_quantSm100BlockScaledPersistentDenseGemmKernel_object_at__TiledMMA_ThrLayoutVMNK11110000_Permuta_0) ;  /* 0xffffffbc027c7950 */ /* 0x000fea0003c3ffff */
.L_x_42:
[----:B------:R-:W-:-:S00]  /*4210*/  BRA `(.L_x_42) ;  /* 0xfffffffc00fc7947 */ /* 0x000fc0000383ffff */
[----:B------:R-:W-:-:S00]  /*4220*/  NOP ;  /* 0x0000000000007918 */ /* 0x000fc00000000000 */
        /* <DEDUP_REMOVED lines=13> */
.L_x_45:


//--------------------- .nv.shared.kernel_cutlass_kernel_cudnngemm_swigludense_blockscaled_gemm_persistent_swiglu_interleaved_quantSm100BlockScaledPersistentDenseGemmKernel_object_at__TiledMMA_ThrLayoutVMNK11110000_Permuta_0 --------------------------
	.section	.nv.shared.kernel_cutlass_kernel_cudnngemm_swigludense_blockscaled_gemm_persistent_swiglu_interleaved_quantSm100BlockScaledPersistentDenseGemmKernel_object_at__TiledMMA_ThrLayoutVMNK11110000_Permuta_0,"aw",@nobits
	.sectionflags	@""
	.align	1024
	.zero		1024


//--------------------- .nv.shared.reserved.0     --------------------------
	.section	.nv.shared.reserved.0,"aw",@nobits
	.align	8
	.weak		__nv_reservedSMEM_offset_0_alias
	.size		__nv_reservedSMEM_offset_0_alias, 0, 64
	.other		__nv_reservedSMEM_offset_0_alias,@"STO_CUDA_RESERVED_SHARED STV_DEFAULT"
__nv_reservedSMEM_offset_0_alias:
	.zero		0
.nv.shared.reserved.0:
	.zero		64
	.weak		__nv_reservedSMEM_allocation_phase
	.type		__nv_reservedSMEM_allocation_phase,@object
	.size		__nv_reservedSMEM_allocation_phase,(.L_0 - __nv_reservedSMEM_allocation_phase)
__nv_reservedSMEM_allocation_phase:
	.zero		1
.L_0:
	.zero		7
	.weak		__nv_reservedSMEM_devtool_atexit_pc
	.type		__nv_reservedSMEM_devtool_atexit_pc,@object
	.size		__nv_reservedSMEM_devtool_atexit_pc,(__nv_reservedSMEM_allocation_mask - __nv_reservedSMEM_devtool_atexit_pc)
__nv_reservedSMEM_devtool_atexit_pc:
	.zero		8
	.weak		__nv_reservedSMEM_allocation_mask
	.type		__nv_reservedSMEM_allocation_mask,@object
	.size		__nv_reservedSMEM_allocation_mask,(.L_2 - __nv_reservedSMEM_allocation_mask)
__nv_reservedSMEM_allocation_mask:
	.zero		4
.L_2:


//--------------------- .nv.constant0.kernel_cutlass_kernel_cudnngemm_swigludense_blockscaled_gemm_persistent_swiglu_interleaved_quantSm100BlockScaledPersistentDenseGemmKernel_object_at__TiledMMA_ThrLayoutVMNK11110000_Permuta_0 --------------------------
	.section	.nv.constant0.kernel_cutlass_kernel_cudnngemm_swigludense_blockscaled_gemm_persistent_swiglu_interleaved_quantSm100BlockScaledPersistentDenseGemmKernel_object_at__TiledMMA_ThrLayoutVMNK11110000_Permuta_0,"a",@progbits
	.sectionflags	@""
	.align	4
.nv.constant0.kernel_cutlass_kernel_cudnngemm_swigludense_blockscaled_gemm_persistent_swiglu_interleaved_quantSm100BlockScaledPersistentDenseGemmKernel_object_at__TiledMMA_ThrLayoutVMNK11110000_Permuta_0:
	.zero		1768


//--------------------- SYMBOLS --------------------------

	.type		.nv.reservedSmem.offset0,@object
	.size		.nv.reservedSmem.offset0,0x4
	.type		.nv.reservedSmem.cap,@object
	.size		.nv.reservedSmem.cap,0x4
